//
// Generated by NVIDIA NVVM Compiler
//
// Compiler Build ID: CL-36424714
// Cuda compilation tools, release 13.0, V13.0.88
// Based on NVVM 20.0.0
//

.version 9.0
.target sm_100
.address_size 64

	// .globl	_Z8calRho_XPdS_S_P7double2iidS1_S_S_S_

.visible .entry _Z8calRho_XPdS_S_P7double2iidS1_S_S_S_(
	.param .u64 .ptr .align 1 _Z8calRho_XPdS_S_P7double2iidS1_S_S_S__param_0,
	.param .u64 .ptr .align 1 _Z8calRho_XPdS_S_P7double2iidS1_S_S_S__param_1,
	.param .u64 .ptr .align 1 _Z8calRho_XPdS_S_P7double2iidS1_S_S_S__param_2,
	.param .u64 .ptr .align 1 _Z8calRho_XPdS_S_P7double2iidS1_S_S_S__param_3,
	.param .u32 _Z8calRho_XPdS_S_P7double2iidS1_S_S_S__param_4,
	.param .u32 _Z8calRho_XPdS_S_P7double2iidS1_S_S_S__param_5,
	.param .f64 _Z8calRho_XPdS_S_P7double2iidS1_S_S_S__param_6,
	.param .u64 .ptr .align 1 _Z8calRho_XPdS_S_P7double2iidS1_S_S_S__param_7,
	.param .u64 .ptr .align 1 _Z8calRho_XPdS_S_P7double2iidS1_S_S_S__param_8,
	.param .u64 .ptr .align 1 _Z8calRho_XPdS_S_P7double2iidS1_S_S_S__param_9,
	.param .u64 .ptr .align 1 _Z8calRho_XPdS_S_P7double2iidS1_S_S_S__param_10
)
{
	.reg .pred 	%p<29>;
	.reg .b32 	%r<35>;
	.reg .b32 	%f<8>;
	.reg .b64 	%rd<74>;
	.reg .b64 	%fd<274>;

	ld.param.u32 	%r15, [_Z8calRho_XPdS_S_P7double2iidS1_S_S_S__param_4];
	ld.param.u32 	%r16, [_Z8calRho_XPdS_S_P7double2iidS1_S_S_S__param_5];
	ld.param.f64 	%fd31, [_Z8calRho_XPdS_S_P7double2iidS1_S_S_S__param_6];
	ld.param.u64 	%rd20, [_Z8calRho_XPdS_S_P7double2iidS1_S_S_S__param_8];
	ld.param.u64 	%rd21, [_Z8calRho_XPdS_S_P7double2iidS1_S_S_S__param_9];
	ld.param.u64 	%rd22, [_Z8calRho_XPdS_S_P7double2iidS1_S_S_S__param_10];
	cvta.to.global.u64 	%rd1, %rd21;
	cvta.to.global.u64 	%rd2, %rd20;
	cvta.to.global.u64 	%rd3, %rd22;
	mov.u32 	%r17, %tid.x;
	mov.u32 	%r18, %ctaid.x;
	mov.u32 	%r19, %ntid.x;
	mad.lo.s32 	%r1, %r18, %r19, %r17;
	ld.global.f64 	%fd32, [%rd3+56];
	mul.f64 	%fd33, %fd32, %fd32;
	ld.global.f64 	%fd34, [%rd3+80];
	mul.f64 	%fd35, %fd33, %fd34;
	ld.global.f64 	%fd36, [%rd3+40];
	ld.global.f64 	%fd37, [%rd3+112];
	mul.f64 	%fd38, %fd37, %fd37;
	mul.f64 	%fd39, %fd38, %fd34;
	fma.rn.f64 	%fd40, %fd34, %fd39, 0d3FF0000000000000;
	mul.f64 	%fd41, %fd36, %fd40;
	ld.global.f64 	%fd42, [%rd3+48];
	mul.f64 	%fd43, %fd42, %fd41;
	ld.global.f64 	%fd44, [%rd3+24];
	mul.f64 	%fd45, %fd44, %fd43;
	div.rn.f64 	%fd1, %fd35, %fd45;
	setp.ge.s32 	%p1, %r1, %r15;
	setp.lt.s32 	%p2, %r16, 1;
	or.pred  	%p3, %p1, %p2;
	@%p3 bra 	$L__BB0_26;
	mov.b32 	%r29, 0;
	mul.wide.s32 	%rd24, %r1, 8;
	mul.wide.s32 	%rd64, %r1, 16;
$L__BB0_2:
	ld.param.u64 	%rd66, [_Z8calRho_XPdS_S_P7double2iidS1_S_S_S__param_0];
	cvta.to.global.u64 	%rd23, %rd66;
	add.s64 	%rd4, %rd23, %rd24;
	setp.ne.s32 	%p4, %r29, 0;
	@%p4 bra 	$L__BB0_4;
	ld.param.u64 	%rd72, [_Z8calRho_XPdS_S_P7double2iidS1_S_S_S__param_3];
	ld.param.u64 	%rd70, [_Z8calRho_XPdS_S_P7double2iidS1_S_S_S__param_2];
	ld.param.u64 	%rd68, [_Z8calRho_XPdS_S_P7double2iidS1_S_S_S__param_1];
	ld.global.f64 	%fd267, [%rd3];
	cvta.to.global.u64 	%rd57, %rd68;
	add.s64 	%rd59, %rd57, %rd24;
	st.global.f64 	[%rd59], %fd267;
	cvta.to.global.u64 	%rd60, %rd70;
	add.s64 	%rd61, %rd60, %rd24;
	mov.b64 	%rd62, 0;
	st.global.u64 	[%rd61], %rd62;
	st.global.u64 	[%rd4], %rd62;
	cvta.to.global.u64 	%rd63, %rd72;
	add.s64 	%rd65, %rd63, %rd64;
	mov.f64 	%fd268, 0d0000000000000000;
	st.global.v2.f64 	[%rd65], {%fd268, %fd268};
	bra.uni 	$L__BB0_25;
$L__BB0_4:
	ld.param.u64 	%rd73, [_Z8calRho_XPdS_S_P7double2iidS1_S_S_S__param_7];
	ld.param.u64 	%rd67, [_Z8calRho_XPdS_S_P7double2iidS1_S_S_S__param_1];
	add.s32 	%r21, %r29, -1;
	mul.lo.s32 	%r22, %r21, %r15;
	mul.wide.s32 	%rd25, %r22, 8;
	cvta.to.global.u64 	%rd26, %rd67;
	add.s64 	%rd28, %rd26, %rd24;
	add.s64 	%rd5, %rd28, %rd25;
	ld.global.f64 	%fd47, [%rd5];
	ld.global.f64 	%fd2, [%rd3+48];
	mul.f64 	%fd48, %fd47, %fd2;
	ld.global.f64 	%fd3, [%rd3+24];
	mul.f64 	%fd49, %fd48, %fd3;
	mul.f64 	%fd4, %fd49, 0d3FE0000000000000;
	mul.lo.s32 	%r3, %r29, %r15;
	add.s32 	%r23, %r3, %r1;
	cvta.to.global.u64 	%rd29, %rd73;
	mul.wide.s32 	%rd30, %r23, 16;
	add.s64 	%rd6, %rd29, %rd30;
	ld.global.v2.f64 	{%fd50, %fd51}, [%rd6];
	abs.f64 	%fd52, %fd50;
	abs.f64 	%fd53, %fd51;
	setp.gt.f64 	%p5, %fd52, %fd53;
	selp.f64 	%fd54, %fd52, %fd53, %p5;
	selp.f64 	%fd55, %fd53, %fd52, %p5;
	div.rn.f64 	%fd56, %fd55, %fd54;
	fma.rn.f64 	%fd57, %fd56, %fd56, 0d3FF0000000000000;
	sqrt.rn.f64 	%fd58, %fd57;
	mul.f64 	%fd59, %fd54, %fd58;
	setp.eq.f64 	%p6, %fd54, 0d0000000000000000;
	setp.gt.f64 	%p7, %fd54, 0d7FEFFFFFFFFFFFFF;
	setp.gt.f64 	%p8, %fd55, 0d7FEFFFFFFFFFFFFF;
	add.f64 	%fd60, %fd52, %fd53;
	selp.f64 	%fd61, %fd60, %fd59, %p8;
	selp.f64 	%fd62, %fd60, %fd61, %p7;
	selp.f64 	%fd63, %fd60, %fd62, %p6;
	mul.f64 	%fd64, %fd4, %fd63;
	mul.f64 	%fd5, %fd64, %fd63;
	add.s64 	%rd7, %rd4, %rd25;
	ld.global.f64 	%fd6, [%rd7];
	setp.gt.f64 	%p9, %fd5, 0d43E158E460913D00;
	mov.f64 	%fd269, 0dBFF0000000000000;
	@%p9 bra 	$L__BB0_8;
	mov.b32 	%r30, 0;
$L__BB0_6:
	add.s32 	%r5, %r30, 1;
	mul.wide.u32 	%rd31, %r30, 8;
	add.s64 	%rd8, %rd2, %rd31;
	ld.global.f64 	%fd7, [%rd8+8];
	setp.gt.f64 	%p10, %fd5, %fd7;
	mov.u32 	%r30, %r5;
	@%p10 bra 	$L__BB0_6;
	ld.global.f64 	%fd65, [%rd8];
	sub.f64 	%fd66, %fd5, %fd65;
	sub.f64 	%fd67, %fd7, %fd65;
	div.rn.f64 	%fd68, %fd66, %fd67;
	add.s64 	%rd33, %rd1, %rd31;
	ld.global.f64 	%fd69, [%rd33+8];
	ld.global.f64 	%fd70, [%rd33];
	sub.f64 	%fd71, %fd69, %fd70;
	fma.rn.f64 	%fd269, %fd68, %fd71, %fd70;
$L__BB0_8:
	setp.gt.f64 	%p11, %fd5, 0d43E158E460913D00;
	ld.global.f64 	%fd73, [%rd3+56];
	mul.f64 	%fd74, %fd73, %fd73;
	ld.global.f64 	%fd75, [%rd3+80];
	mul.f64 	%fd76, %fd74, %fd75;
	ld.global.f64 	%fd77, [%rd3+40];
	ld.global.f64 	%fd78, [%rd3+112];
	mul.f64 	%fd79, %fd78, %fd78;
	mul.f64 	%fd80, %fd75, %fd79;
	fma.rn.f64 	%fd81, %fd75, %fd80, 0d3FF0000000000000;
	mul.f64 	%fd82, %fd77, %fd81;
	mul.f64 	%fd83, %fd2, %fd82;
	mul.f64 	%fd84, %fd3, %fd83;
	div.rn.f64 	%fd85, %fd76, %fd84;
	ld.global.f64 	%fd86, [%rd3];
	div.rn.f64 	%fd87, %fd85, %fd86;
	ld.global.f64 	%fd88, [%rd3+32];
	div.rn.f64 	%fd89, %fd77, %fd88;
	add.f64 	%fd90, %fd89, 0d3FF0000000000000;
	mul.f64 	%fd91, %fd90, %fd87;
	ld.global.f64 	%fd92, [%rd3+16];
	mul.f64 	%fd93, %fd74, 0d3FD0000000000000;
	div.rn.f64 	%fd94, %fd93, %fd77;
	div.rn.f64 	%fd95, %fd94, %fd78;
	div.rn.f64 	%fd96, %fd95, %fd78;
	mul.f64 	%fd97, %fd5, %fd96;
	div.rn.f64 	%fd98, %fd97, %fd4;
	add.f64 	%fd99, %fd92, %fd98;
	div.rn.f64 	%fd100, %fd91, %fd99;
	mul.f64 	%fd10, %fd5, %fd100;
	fma.rn.f64 	%fd101, %fd6, %fd10, %fd269;
	ld.global.f64 	%fd11, [%rd3+72];
	div.rn.f64 	%fd102, %fd6, %fd11;
	mov.f64 	%fd103, 0d3FF0000000000000;
	sub.f64 	%fd104, %fd103, %fd102;
	mul.f64 	%fd105, %fd104, %fd101;
	ld.global.f64 	%fd12, [%rd3+88];
	div.rn.f64 	%fd106, %fd6, %fd12;
	sub.f64 	%fd13, %fd105, %fd106;
	mul.f64 	%fd107, %fd31, %fd13;
	fma.rn.f64 	%fd14, %fd107, 0d3FE0000000000000, %fd6;
	mov.f64 	%fd270, 0dBFF0000000000000;
	@%p11 bra 	$L__BB0_12;
	mov.b32 	%r31, 0;
$L__BB0_10:
	mov.u32 	%r6, %r31;
	add.s32 	%r31, %r6, 1;
	mul.wide.u32 	%rd34, %r6, 8;
	add.s64 	%rd9, %rd2, %rd34;
	ld.global.f64 	%fd15, [%rd9+8];
	setp.gt.f64 	%p12, %fd5, %fd15;
	@%p12 bra 	$L__BB0_10;
	ld.global.f64 	%fd108, [%rd9];
	sub.f64 	%fd109, %fd5, %fd108;
	sub.f64 	%fd110, %fd15, %fd108;
	div.rn.f64 	%fd111, %fd109, %fd110;
	mul.wide.u32 	%rd35, %r6, 8;
	add.s64 	%rd36, %rd1, %rd35;
	ld.global.f64 	%fd112, [%rd36+8];
	ld.global.f64 	%fd113, [%rd36];
	sub.f64 	%fd114, %fd112, %fd113;
	fma.rn.f64 	%fd270, %fd111, %fd114, %fd113;
$L__BB0_12:
	fma.rn.f64 	%fd116, %fd14, %fd10, %fd270;
	div.rn.f64 	%fd117, %fd14, %fd11;
	mov.f64 	%fd118, 0d3FF0000000000000;
	sub.f64 	%fd119, %fd118, %fd117;
	mul.f64 	%fd120, %fd119, %fd116;
	div.rn.f64 	%fd121, %fd14, %fd12;
	sub.f64 	%fd18, %fd120, %fd121;
	mul.f64 	%fd122, %fd31, %fd18;
	fma.rn.f64 	%fd19, %fd122, 0d3FE0000000000000, %fd6;
	mov.f64 	%fd271, 0dBFF0000000000000;
	@%p11 bra 	$L__BB0_16;
	mov.b32 	%r32, 0;
$L__BB0_14:
	mov.u32 	%r8, %r32;
	add.s32 	%r32, %r8, 1;
	mul.wide.u32 	%rd37, %r8, 8;
	add.s64 	%rd10, %rd2, %rd37;
	ld.global.f64 	%fd20, [%rd10+8];
	setp.gt.f64 	%p14, %fd5, %fd20;
	@%p14 bra 	$L__BB0_14;
	ld.global.f64 	%fd123, [%rd10];
	sub.f64 	%fd124, %fd5, %fd123;
	sub.f64 	%fd125, %fd20, %fd123;
	div.rn.f64 	%fd126, %fd124, %fd125;
	mul.wide.u32 	%rd38, %r8, 8;
	add.s64 	%rd39, %rd1, %rd38;
	ld.global.f64 	%fd127, [%rd39+8];
	ld.global.f64 	%fd128, [%rd39];
	sub.f64 	%fd129, %fd127, %fd128;
	fma.rn.f64 	%fd271, %fd126, %fd129, %fd128;
$L__BB0_16:
	fma.rn.f64 	%fd131, %fd19, %fd10, %fd271;
	div.rn.f64 	%fd132, %fd19, %fd11;
	mov.f64 	%fd133, 0d3FF0000000000000;
	sub.f64 	%fd134, %fd133, %fd132;
	mul.f64 	%fd135, %fd134, %fd131;
	div.rn.f64 	%fd136, %fd19, %fd12;
	sub.f64 	%fd23, %fd135, %fd136;
	mov.f64 	%fd272, 0dBFF0000000000000;
	@%p11 bra 	$L__BB0_20;
	mov.b32 	%r33, 0;
$L__BB0_18:
	mov.u32 	%r10, %r33;
	add.s32 	%r33, %r10, 1;
	mul.wide.u32 	%rd40, %r10, 8;
	add.s64 	%rd11, %rd2, %rd40;
	ld.global.f64 	%fd24, [%rd11+8];
	setp.gt.f64 	%p16, %fd5, %fd24;
	@%p16 bra 	$L__BB0_18;
	ld.global.f64 	%fd137, [%rd11];
	sub.f64 	%fd138, %fd5, %fd137;
	sub.f64 	%fd139, %fd24, %fd137;
	div.rn.f64 	%fd140, %fd138, %fd139;
	mul.wide.u32 	%rd41, %r10, 8;
	add.s64 	%rd42, %rd1, %rd41;
	ld.global.f64 	%fd141, [%rd42+8];
	ld.global.f64 	%fd142, [%rd42];
	sub.f64 	%fd143, %fd141, %fd142;
	fma.rn.f64 	%fd272, %fd140, %fd143, %fd142;
$L__BB0_20:
	ld.param.u64 	%rd71, [_Z8calRho_XPdS_S_P7double2iidS1_S_S_S__param_3];
	ld.param.u64 	%rd69, [_Z8calRho_XPdS_S_P7double2iidS1_S_S_S__param_2];
	fma.rn.f64 	%fd145, %fd31, %fd23, %fd6;
	fma.rn.f64 	%fd146, %fd145, %fd10, %fd272;
	div.rn.f64 	%fd147, %fd145, %fd11;
	mov.f64 	%fd148, 0d3FF0000000000000;
	sub.f64 	%fd149, %fd148, %fd147;
	mul.f64 	%fd150, %fd149, %fd146;
	div.rn.f64 	%fd151, %fd145, %fd12;
	sub.f64 	%fd152, %fd150, %fd151;
	fma.rn.f64 	%fd153, %fd18, 0d4000000000000000, %fd13;
	fma.rn.f64 	%fd154, %fd23, 0d4000000000000000, %fd153;
	add.f64 	%fd155, %fd154, %fd152;
	mul.f64 	%fd156, %fd31, %fd155;
	div.rn.f64 	%fd157, %fd156, 0d4018000000000000;
	add.f64 	%fd27, %fd6, %fd157;
	mul.wide.s32 	%rd43, %r15, 8;
	add.s64 	%rd44, %rd7, %rd43;
	st.global.f64 	[%rd44], %fd27;
	ld.global.f64 	%fd158, [%rd3];
	add.f64 	%fd159, %fd158, %fd158;
	ld.global.f64 	%fd160, [%rd3+8];
	mul.f64 	%fd161, %fd159, %fd160;
	mul.f64 	%fd162, %fd5, %fd161;
	fma.rn.f64 	%fd163, %fd158, %fd158, %fd162;
	ld.global.f64 	%fd164, [%rd3+48];
	mul.f64 	%fd165, %fd1, %fd164;
	ld.global.f64 	%fd166, [%rd3+112];
	div.rn.f64 	%fd167, %fd165, %fd166;
	ld.global.f64 	%fd168, [%rd3+80];
	mul.f64 	%fd169, %fd166, %fd168;
	mul.f64 	%fd170, %fd167, %fd169;
	mul.f64 	%fd171, %fd170, %fd27;
	sub.f64 	%fd172, %fd163, %fd171;
	mul.f64 	%fd173, %fd167, %fd27;
	abs.f64 	%fd174, %fd172;
	abs.f64 	%fd175, %fd173;
	setp.gt.f64 	%p18, %fd174, %fd175;
	selp.f64 	%fd176, %fd174, %fd175, %p18;
	selp.f64 	%fd177, %fd175, %fd174, %p18;
	div.rn.f64 	%fd179, %fd177, %fd176;
	fma.rn.f64 	%fd180, %fd179, %fd179, 0d3FF0000000000000;
	sqrt.rn.f64 	%fd181, %fd180;
	mul.f64 	%fd182, %fd176, %fd181;
	setp.eq.f64 	%p19, %fd176, 0d0000000000000000;
	max.f64 	%fd183, %fd176, %fd177;
	setp.gt.f64 	%p20, %fd183, 0d7FEFFFFFFFFFFFFF;
	add.f64 	%fd184, %fd175, %fd174;
	selp.f64 	%fd185, %fd184, %fd182, %p19;
	selp.f64 	%fd186, %fd184, %fd185, %p20;
	cvt.rn.f32.f64 	%f1, %fd186;
	cvt.rn.f32.f64 	%f2, %fd172;
	div.rn.f32 	%f3, %f2, 0f3FB504F3;
	add.f32 	%f4, %f3, %f1;
	sqrt.rn.f32 	%f5, %f4;
	cvt.f64.f32 	%fd187, %f5;
	add.s64 	%rd12, %rd5, %rd43;
	st.global.f64 	[%rd12], %fd187;
	sub.f32 	%f6, %f1, %f3;
	sqrt.rn.f32 	%f7, %f6;
	cvt.f64.f32 	%fd188, %f7;
	mul.wide.s32 	%rd45, %r3, 8;
	cvta.to.global.u64 	%rd46, %rd69;
	mul.wide.s32 	%rd47, %r1, 8;
	add.s64 	%rd48, %rd46, %rd47;
	add.s64 	%rd49, %rd48, %rd45;
	st.global.f64 	[%rd49], %fd188;
	ld.global.f64 	%fd189, [%rd3+8];
	ld.global.f64 	%fd190, [%rd12];
	mul.f64 	%fd191, %fd189, %fd190;
	ld.global.f64 	%fd192, [%rd3+24];
	mul.f64 	%fd193, %fd191, %fd192;
	ld.global.f64 	%fd194, [%rd3+48];
	mul.f64 	%fd195, %fd193, %fd194;
	mul.f64 	%fd196, %fd195, 0d3FE0000000000000;
	ld.global.v2.f64 	{%fd197, %fd198}, [%rd6];
	abs.f64 	%fd199, %fd197;
	abs.f64 	%fd200, %fd198;
	setp.gt.f64 	%p21, %fd199, %fd200;
	selp.f64 	%fd201, %fd199, %fd200, %p21;
	selp.f64 	%fd202, %fd200, %fd199, %p21;
	div.rn.f64 	%fd204, %fd202, %fd201;
	fma.rn.f64 	%fd205, %fd204, %fd204, 0d3FF0000000000000;
	sqrt.rn.f64 	%fd206, %fd205;
	mul.f64 	%fd207, %fd201, %fd206;
	setp.eq.f64 	%p22, %fd201, 0d0000000000000000;
	max.f64 	%fd208, %fd201, %fd202;
	setp.gt.f64 	%p23, %fd208, 0d7FEFFFFFFFFFFFFF;
	add.f64 	%fd209, %fd199, %fd200;
	selp.f64 	%fd210, %fd209, %fd207, %p22;
	selp.f64 	%fd211, %fd209, %fd210, %p23;
	mul.f64 	%fd212, %fd196, %fd211;
	ld.global.f64 	%fd213, [%rd3];
	div.rn.f64 	%fd214, %fd1, %fd213;
	ld.global.f64 	%fd215, [%rd3+112];
	mul.f64 	%fd216, %fd214, %fd215;
	ld.global.f64 	%fd217, [%rd3+80];
	mul.f64 	%fd218, %fd216, %fd217;
	mul.f64 	%fd219, %fd218, 0d3FE0000000000000;
	ld.global.f64 	%fd220, [%rd3+104];
	mov.f64 	%fd221, 0dC01921FB54524550;
	div.rn.f64 	%fd222, %fd221, %fd220;
	div.rn.f64 	%fd223, %fd219, %fd222;
	mul.f64 	%fd224, %fd27, %fd223;
	fma.rn.f64 	%fd225, %fd211, %fd212, %fd224;
	mul.wide.s32 	%rd50, %r3, 16;
	cvta.to.global.u64 	%rd51, %rd71;
	mul.wide.s32 	%rd52, %r1, 16;
	add.s64 	%rd53, %rd51, %rd52;
	add.s64 	%rd13, %rd53, %rd50;
	st.global.f64 	[%rd13], %fd225;
	mov.f64 	%fd273, 0dBFF0000000000000;
	@%p11 bra 	$L__BB0_24;
	mov.b32 	%r34, 0;
$L__BB0_22:
	add.s32 	%r13, %r34, 1;
	mul.wide.u32 	%rd54, %r34, 8;
	add.s64 	%rd14, %rd2, %rd54;
	ld.global.f64 	%fd28, [%rd14+8];
	setp.gt.f64 	%p24, %fd5, %fd28;
	mov.u32 	%r34, %r13;
	@%p24 bra 	$L__BB0_22;
	ld.global.f64 	%fd226, [%rd14];
	sub.f64 	%fd227, %fd5, %fd226;
	sub.f64 	%fd228, %fd28, %fd226;
	div.rn.f64 	%fd229, %fd227, %fd228;
	add.s64 	%rd56, %rd1, %rd54;
	ld.global.f64 	%fd230, [%rd56+8];
	ld.global.f64 	%fd231, [%rd56];
	sub.f64 	%fd232, %fd230, %fd231;
	fma.rn.f64 	%fd273, %fd229, %fd232, %fd231;
$L__BB0_24:
	ld.global.f64 	%fd233, [%rd3+16];
	mul.f64 	%fd234, %fd273, %fd233;
	ld.global.f64 	%fd235, [%rd12];
	div.rn.f64 	%fd236, %fd234, %fd235;
	ld.global.f64 	%fd237, [%rd3+24];
	div.rn.f64 	%fd238, %fd236, %fd237;
	ld.global.f64 	%fd239, [%rd3+48];
	div.rn.f64 	%fd240, %fd238, %fd239;
	ld.global.f64 	%fd241, [%rd3+104];
	mov.f64 	%fd242, 0d401921FB54524550;
	div.rn.f64 	%fd243, %fd242, %fd241;
	div.rn.f64 	%fd244, %fd240, %fd243;
	ld.global.v2.f64 	{%fd245, %fd246}, [%rd6];
	abs.f64 	%fd247, %fd245;
	abs.f64 	%fd248, %fd246;
	setp.gt.f64 	%p25, %fd247, %fd248;
	selp.f64 	%fd249, %fd247, %fd248, %p25;
	selp.f64 	%fd250, %fd248, %fd247, %p25;
	div.rn.f64 	%fd252, %fd250, %fd249;
	fma.rn.f64 	%fd253, %fd252, %fd252, 0d3FF0000000000000;
	sqrt.rn.f64 	%fd254, %fd253;
	mul.f64 	%fd255, %fd249, %fd254;
	setp.eq.f64 	%p26, %fd249, 0d0000000000000000;
	max.f64 	%fd256, %fd249, %fd250;
	setp.gt.f64 	%p27, %fd256, 0d7FEFFFFFFFFFFFFF;
	add.f64 	%fd257, %fd247, %fd248;
	selp.f64 	%fd258, %fd257, %fd255, %p26;
	selp.f64 	%fd259, %fd257, %fd258, %p27;
	div.rn.f64 	%fd260, %fd244, %fd259;
	div.rn.f64 	%fd261, %fd260, %fd259;
	ld.global.f64 	%fd262, [%rd3];
	div.rn.f64 	%fd263, %fd1, %fd262;
	mul.f64 	%fd264, %fd263, 0d3FE0000000000000;
	div.rn.f64 	%fd265, %fd264, %fd243;
	fma.rn.f64 	%fd266, %fd27, %fd265, %fd261;
	st.global.f64 	[%rd13+8], %fd266;
$L__BB0_25:
	add.s32 	%r29, %r29, 1;
	setp.ne.s32 	%p28, %r29, %r16;
	@%p28 bra 	$L__BB0_2;
$L__BB0_26:
	ret;

}


// ===== COMPILED SASS (sm_100) =====

	.target	sm_100

	.elftype	@"ET_EXEC"


//--------------------- .note.nv.tkinfo           --------------------------
	.section	.note.nv.tkinfo,"",@"SHT_NOTE"
	.sectionflags	@"SHF_NOTE_NV_TKINFO"
	.tkinfo
        /*0018*/ 	.word	0x00000002
        /*0030*/ 	.string	""
        /*0030*/ 	.string	"ptxas"
        /*0030*/ 	.string	"Cuda compilation tools, release 13.0, V13.0.88"
        /*0030*/ 	.string	"Build cuda_13.0.r13.0/compiler.36424714_0"
        /*0030*/ 	.string	"-arch sm_100 -m 64 "



//--------------------- .note.nv.cuinfo           --------------------------
	.section	.note.nv.cuinfo,"",@"SHT_NOTE"
	.sectionflags	@"SHF_NOTE_NV_CUINFO"
        /*0018*/ 	.short	0x0002
        /*001a*/ 	.short	0x0064
        /*001c*/ 	.short	0x0082
	.zero		2


//--------------------- .nv.info                  --------------------------
	.section	.nv.info,"",@"SHT_CUDA_INFO"
	.align	4


	//----- nvinfo : EIATTR_REGCOUNT
	.align		4
        /*0000*/ 	.byte	0x04, 0x2f
        /*0002*/ 	.short	(.L_1 - .L_0)
	.align		4
.L_0:
        /*0004*/ 	.word	index@(_Z8calRho_XPdS_S_P7double2iidS1_S_S_S_)
        /*0008*/ 	.word	0x00000032


	//----- nvinfo : EIATTR_FRAME_SIZE
	.align		4
.L_1:
        /*000c*/ 	.byte	0x04, 0x11
        /*000e*/ 	.short	(.L_3 - .L_2)
	.align		4
.L_2:
        /*0010*/ 	.word	index@($__internal_3_$__cuda_sm3x_div_rn_noftz_f32_slowpath)
        /*0014*/ 	.word	0x00000000


	//----- nvinfo : EIATTR_FRAME_SIZE
	.align		4
.L_3:
        /*0018*/ 	.byte	0x04, 0x11
        /*001a*/ 	.short	(.L_5 - .L_4)
	.align		4
.L_4:
        /*001c*/ 	.word	index@($__internal_2_$__cuda_sm20_sqrt_rn_f32_slowpath)
        /*0020*/ 	.word	0x00000000


	//----- nvinfo : EIATTR_FRAME_SIZE
	.align		4
.L_5:
        /*0024*/ 	.byte	0x04, 0x11
        /*0026*/ 	.short	(.L_7 - .L_6)
	.align		4
.L_6:
        /*0028*/ 	.word	index@($__internal_1_$__cuda_sm20_dsqrt_rn_f64_mediumpath_v1)
        /*002c*/ 	.word	0x00000000


	//----- nvinfo : EIATTR_FRAME_SIZE
	.align		4
.L_7:
        /*0030*/ 	.byte	0x04, 0x11
        /*0032*/ 	.short	(.L_9 - .L_8)
	.align		4
.L_8:
        /*0034*/ 	.word	index@($__internal_0_$__cuda_sm20_div_rn_f64_full)
        /*0038*/ 	.word	0x00000000


	//----- nvinfo : EIATTR_FRAME_SIZE
	.align		4
.L_9:
        /*003c*/ 	.byte	0x04, 0x11
        /*003e*/ 	.short	(.L_11 - .L_10)
	.align		4
.L_10:
        /*0040*/ 	.word	index@(_Z8calRho_XPdS_S_P7double2iidS1_S_S_S_)
        /*0044*/ 	.word	0x00000000


	//----- nvinfo : EIATTR_MIN_STACK_SIZE
	.align		4
.L_11:
        /*0048*/ 	.byte	0x04, 0x12
        /*004a*/ 	.short	(.L_13 - .L_12)
	.align		4
.L_12:
        /*004c*/ 	.word	index@(_Z8calRho_XPdS_S_P7double2iidS1_S_S_S_)
        /*0050*/ 	.word	0x00000000
.L_13:


//--------------------- .nv.compat                --------------------------
	.section	.nv.compat,"",@"SHT_CUDA_COMPAT_INFO"
	.align	4
        /*0000*/ 	.byte	0x02, 0x09, 0x00, 0x00, 0x02, 0x02, 0x01, 0x00, 0x02, 0x05, 0x05, 0x00, 0x03, 0x07, 0x01, 0x01
        /*0010*/ 	.byte	0x02, 0x03, 0x00, 0x00, 0x02, 0x06, 0x01, 0x00, 0x04, 0x0b, 0x08, 0x00, 0x01, 0x00, 0x00, 0x00
        /*0020*/ 	.byte	0x00, 0x00, 0x00, 0x00


//--------------------- .nv.info._Z8calRho_XPdS_S_P7double2iidS1_S_S_S_ --------------------------
	.section	.nv.info._Z8calRho_XPdS_S_P7double2iidS1_S_S_S_,"",@"SHT_CUDA_INFO"
	.sectionflags	@""
	.align	4


	//----- nvinfo : EIATTR_CUDA_API_VERSION
	.align		4
        /*0000*/ 	.byte	0x04, 0x37
        /*0002*/ 	.short	(.L_15 - .L_14)
.L_14:
        /*0004*/ 	.word	0x00000082


	//----- nvinfo : EIATTR_KPARAM_INFO
	.align		4
.L_15:
        /*0008*/ 	.byte	0x04, 0x17
        /*000a*/ 	.short	(.L_17 - .L_16)
.L_16:
        /*000c*/ 	.word	0x00000000
        /*0010*/ 	.short	0x000a
        /*0012*/ 	.short	0x0048
        /*0014*/ 	.byte	0x00, 0xf5, 0x21, 0x00


	//----- nvinfo : EIATTR_KPARAM_INFO
	.align		4
.L_17:
        /*0018*/ 	.byte	0x04, 0x17
        /*001a*/ 	.short	(.L_19 - .L_18)
.L_18:
        /*001c*/ 	.word	0x00000000
        /*0020*/ 	.short	0x0009
        /*0022*/ 	.short	0x0040
        /*0024*/ 	.byte	0x00, 0xf5, 0x21, 0x00


	//----- nvinfo : EIATTR_KPARAM_INFO
	.align		4
.L_19:
        /*0028*/ 	.byte	0x04, 0x17
        /*002a*/ 	.short	(.L_21 - .L_20)
.L_20:
        /*002c*/ 	.word	0x00000000
        /*0030*/ 	.short	0x0008
        /*0032*/ 	.short	0x0038
        /*0034*/ 	.byte	0x00, 0xf5, 0x21, 0x00


	//----- nvinfo : EIATTR_KPARAM_INFO
	.align		4
.L_21:
        /*0038*/ 	.byte	0x04, 0x17
        /*003a*/ 	.short	(.L_23 - .L_22)
.L_22:
        /*003c*/ 	.word	0x00000000
        /*0040*/ 	.short	0x0007
        /*0042*/ 	.short	0x0030
        /*0044*/ 	.byte	0x00, 0xf5, 0x21, 0x00


	//----- nvinfo : EIATTR_KPARAM_INFO
	.align		4
.L_23:
        /*0048*/ 	.byte	0x04, 0x17
        /*004a*/ 	.short	(.L_25 - .L_24)
.L_24:
        /*004c*/ 	.word	0x00000000
        /*0050*/ 	.short	0x0006
        /*0052*/ 	.short	0x0028
        /*0054*/ 	.byte	0x00, 0xf0, 0x21, 0x00


	//----- nvinfo : EIATTR_KPARAM_INFO
	.align		4
.L_25:
        /*0058*/ 	.byte	0x04, 0x17
        /*005a*/ 	.short	(.L_27 - .L_26)
.L_26:
        /*005c*/ 	.word	0x00000000
        /*0060*/ 	.short	0x0005
        /*0062*/ 	.short	0x0024
        /*0064*/ 	.byte	0x00, 0xf0, 0x11, 0x00


	//----- nvinfo : EIATTR_KPARAM_INFO
	.align		4
.L_27:
        /*0068*/ 	.byte	0x04, 0x17
        /*006a*/ 	.short	(.L_29 - .L_28)
.L_28:
        /*006c*/ 	.word	0x00000000
        /*0070*/ 	.short	0x0004
        /*0072*/ 	.short	0x0020
        /*0074*/ 	.byte	0x00, 0xf0, 0x11, 0x00


	//----- nvinfo : EIATTR_KPARAM_INFO
	.align		4
.L_29:
        /*0078*/ 	.byte	0x04, 0x17
        /*007a*/ 	.short	(.L_31 - .L_30)
.L_30:
        /*007c*/ 	.word	0x00000000
        /*0080*/ 	.short	0x0003
        /*0082*/ 	.short	0x0018
        /*0084*/ 	.byte	0x00, 0xf5, 0x21, 0x00


	//----- nvinfo : EIATTR_KPARAM_INFO
	.align		4
.L_31:
        /*0088*/ 	.byte	0x04, 0x17
        /*008a*/ 	.short	(.L_33 - .L_32)
.L_32:
        /*008c*/ 	.word	0x00000000
        /*0090*/ 	.short	0x0002
        /*0092*/ 	.short	0x0010
        /*0094*/ 	.byte	0x00, 0xf5, 0x21, 0x00


	//----- nvinfo : EIATTR_KPARAM_INFO
	.align		4
.L_33:
        /*0098*/ 	.byte	0x04, 0x17
        /*009a*/ 	.short	(.L_35 - .L_34)
.L_34:
        /*009c*/ 	.word	0x00000000
        /*00a0*/ 	.short	0x0001
        /*00a2*/ 	.short	0x0008
        /*00a4*/ 	.byte	0x00, 0xf5, 0x21, 0x00


	//----- nvinfo : EIATTR_KPARAM_INFO
	.align		4
.L_35:
        /*00a8*/ 	.byte	0x04, 0x17
        /*00aa*/ 	.short	(.L_37 - .L_36)
.L_36:
        /*00ac*/ 	.word	0x00000000
        /*00b0*/ 	.short	0x0000
        /*00b2*/ 	.short	0x0000
        /*00b4*/ 	.byte	0x00, 0xf5, 0x21, 0x00


	//----- nvinfo : EIATTR_SPARSE_MMA_MASK
	.align		4
.L_37:
        /*00b8*/ 	.byte	0x03, 0x50
        /*00ba*/ 	.short	0x0000


	//----- nvinfo : EIATTR_MAXREG_COUNT
	.align		4
        /*00bc*/ 	.byte	0x03, 0x1b
        /*00be*/ 	.short	0x00ff


	//----- nvinfo : EIATTR_MERCURY_ISA_VERSION
	.align		4
        /*00c0*/ 	.byte	0x03, 0x5f
        /*00c2*/ 	.short	0x0101


	//----- nvinfo : EIATTR_VRC_CTA_INIT_COUNT
	.align		4
        /*00c4*/ 	.byte	0x02, 0x4a
	.zero		1
	.zero		1


	//----- nvinfo : EIATTR_EXIT_INSTR_OFFSETS
	.align		4
        /*00c8*/ 	.byte	0x04, 0x1c
        /*00ca*/ 	.short	(.L_39 - .L_38)


	//   ....[0]....
.L_38:
        /*00cc*/ 	.word	0x000002a0


	//   ....[1]....
        /*00d0*/ 	.word	0x00005b60


	//----- nvinfo : EIATTR_CRS_STACK_SIZE
	.align		4
.L_39:
        /*00d4*/ 	.byte	0x04, 0x1e
        /*00d6*/ 	.short	(.L_41 - .L_40)
.L_40:
        /*00d8*/ 	.word	0x00000000


	//----- nvinfo : EIATTR_CBANK_PARAM_SIZE
	.align		4
.L_41:
        /*00dc*/ 	.byte	0x03, 0x19
        /*00de*/ 	.short	0x0050


	//----- nvinfo : EIATTR_PARAM_CBANK
	.align		4
        /*00e0*/ 	.byte	0x04, 0x0a
        /*00e2*/ 	.short	(.L_43 - .L_42)
	.align		4
.L_42:
        /*00e4*/ 	.word	index@(.nv.constant0._Z8calRho_XPdS_S_P7double2iidS1_S_S_S_)
        /*00e8*/ 	.short	0x0380
        /*00ea*/ 	.short	0x0050


	//----- nvinfo : EIATTR_SW_WAR
	.align		4
.L_43:
        /*00ec*/ 	.byte	0x04, 0x36
        /*00ee*/ 	.short	(.L_45 - .L_44)
.L_44:
        /*00f0*/ 	.word	0x00000008
.L_45:


//--------------------- .nv.callgraph             --------------------------
	.section	.nv.callgraph,"",@"SHT_CUDA_CALLGRAPH"
	.align	4
	.sectionentsize	8
	.align		4
        /*0000*/ 	.word	0x00000000
	.align		4
        /*0004*/ 	.word	0xffffffff
	.align		4
        /*0008*/ 	.word	0x00000000
	.align		4
        /*000c*/ 	.word	0xfffffffe
	.align		4
        /*0010*/ 	.word	0x00000000
	.align		4
        /*0014*/ 	.word	0xfffffffd
	.align		4
        /*0018*/ 	.word	0x00000000
	.align		4
        /*001c*/ 	.word	0xfffffffc


//--------------------- .text._Z8calRho_XPdS_S_P7double2iidS1_S_S_S_ --------------------------
	.section	.text._Z8calRho_XPdS_S_P7double2iidS1_S_S_S_,"ax",@progbits
	.align	128
        .global         _Z8calRho_XPdS_S_P7double2iidS1_S_S_S_
        .type           _Z8calRho_XPdS_S_P7double2iidS1_S_S_S_,@function
        .size           _Z8calRho_XPdS_S_P7double2iidS1_S_S_S_,(.L_x_139 - _Z8calRho_XPdS_S_P7double2iidS1_S_S_S_)
        .other          _Z8calRho_XPdS_S_P7double2iidS1_S_S_S_,@"STO_CUDA_ENTRY STV_DEFAULT"
_Z8calRho_XPdS_S_P7double2iidS1_S_S_S_:
.text._Z8calRho_XPdS_S_P7double2iidS1_S_S_S_:
[----:B------:R-:W-:Y:S08]  /*0000*/  LDC R1, c[0x0][0x37c] ;  /* 0x0000df00ff017b82 */ /* 0x000ff00000000800 */
[----:B------:R-:W0:Y:S01]  /*0010*/  LDC.64 R14, c[0x0][0x3c8] ;  /* 0x0000f200ff0e7b82 */ /* 0x000e220000000a00 */
[----:B------:R-:W0:Y:S02]  /*0020*/  LDCU.64 UR6, c[0x0][0x358] ;  /* 0x00006b00ff0677ac */ /* 0x000e240008000a00 */
[----:B0-----:R-:W2:Y:S04]  /*0030*/  LDG.E.64 R8, desc[UR6][R14.64+0x70] ;  /* 0x000070060e087981 */ /* 0x001ea8000c1e1b00 */
[----:B------:R-:W3:Y:S04]  /*0040*/  LDG.E.64 R4, desc[UR6][R14.64+0x50] ;  /* 0x000050060e047981 */ /* 0x000ee8000c1e1b00 */
[----:B------:R-:W4:Y:S04]  /*0050*/  LDG.E.64 R6, desc[UR6][R14.64+0x28] ;  /* 0x000028060e067981 */ /* 0x000f28000c1e1b00 */
[----:B------:R-:W5:Y:S04]  /*0060*/  LDG.E.64 R10, desc[UR6][R14.64+0x30] ;  /* 0x000030060e0a7981 */ /* 0x000f68000c1e1b00 */
[----:B------:R-:W5:Y:S04]  /*0070*/  LDG.E.64 R12, desc[UR6][R14.64+0x18] ;  /* 0x000018060e0c7981 */ /* 0x000f68000c1e1b00 */
[----:B------:R-:W4:Y:S01]  /*0080*/  LDG.E.64 R2, desc[UR6][R14.64+0x38] ;  /* 0x000038060e027981 */ /* 0x000f22000c1e1b00 */
[----:B------:R-:W0:Y:S01]  /*0090*/  S2UR UR4, SR_CTAID.X ;  /* 0x00000000000479c3 */ /* 0x000e220000002500 */
[----:B------:R-:W0:Y:S01]  /*00a0*/  S2R R0, SR_TID.X ;  /* 0x0000000000007919 */ /* 0x000e220000002100 */
[----:B--2---:R-:W-:-:S08]  /*00b0*/  DMUL R8, R8, R8 ;  /* 0x0000000808087228 */ /* 0x004fd00000000000 */
[----:B---3--:R-:W-:-:S08]  /*00c0*/  DMUL R8, R4, R8 ;  /* 0x0000000804087228 */ /* 0x008fd00000000000 */
[----:B------:R-:W-:Y:S02]  /*00d0*/  DFMA R8, R4, R8, 1 ;  /* 0x3ff000000408742b */ /* 0x000fe40000000008 */
[----:B----4-:R-:W-:-:S06]  /*00e0*/  DMUL R2, R2, R2 ;  /* 0x0000000202027228 */ /* 0x010fcc0000000000 */
[----:B------:R-:W-:Y:S01]  /*00f0*/  DMUL R6, R6, R8 ;  /* 0x0000000806067228 */ /* 0x000fe20000000000 */
[----:B------:R-:W-:-:S07]  /*0100*/  IMAD.MOV.U32 R8, RZ, RZ, 0x1 ;  /* 0x00000001ff087424 */ /* 0x000fce00078e00ff */
[----:B-----5:R-:W-:-:S08]  /*0110*/  DMUL R6, R6, R10 ;  /* 0x0000000a06067228 */ /* 0x020fd00000000000 */
[----:B------:R-:W-:-:S06]  /*0120*/  DMUL R6, R6, R12 ;  /* 0x0000000c06067228 */ /* 0x000fcc0000000000 */
[----:B------:R-:W1:Y:S02]  /*0130*/  MUFU.RCP64H R9, R7 ;  /* 0x0000000700097308 */ /* 0x000e640000001800 */
[----:B-1----:R-:W-:-:S08]  /*0140*/  DFMA R10, -R6, R8, 1 ;  /* 0x3ff00000060a742b */ /* 0x002fd00000000108 */
[----:B------:R-:W-:-:S08]  /*0150*/  DFMA R10, R10, R10, R10 ;  /* 0x0000000a0a0a722b */ /* 0x000fd0000000000a */
[----:B------:R-:W-:Y:S02]  /*0160*/  DFMA R10, R8, R10, R8 ;  /* 0x0000000a080a722b */ /* 0x000fe40000000008 */
[----:B------:R-:W-:-:S06]  /*0170*/  DMUL R8, R2, R4 ;  /* 0x0000000402087228 */ /* 0x000fcc0000000000 */
[----:B------:R-:W-:-:S04]  /*0180*/  DFMA R12, -R6, R10, 1 ;  /* 0x3ff00000060c742b */ /* 0x000fc8000000010a */
[----:B------:R-:W-:-:S04]  /*0190*/  FSETP.GEU.AND P1, PT, |R9|, 6.5827683646048100446e-37, PT ;  /* 0x036000000900780b */ /* 0x000fc80003f2e200 */
[----:B------:R-:W-:Y:S01]  /*01a0*/  DFMA R12, R10, R12, R10 ;  /* 0x0000000c0a0c722b */ /* 0x000fe2000000000a */
[----:B------:R-:W0:Y:S07]  /*01b0*/  LDC R11, c[0x0][0x360] ;  /* 0x0000d800ff0b7b82 */ /* 0x000e2e0000000800 */
[----:B------:R-:W-:-:S08]  /*01c0*/  DMUL R2, R8, R12 ;  /* 0x0000000c08027228 */ /* 0x000fd00000000000 */
[----:B------:R-:W-:-:S08]  /*01d0*/  DFMA R4, -R6, R2, R8 ;  /* 0x000000020604722b */ /* 0x000fd00000000108 */
[----:B------:R-:W-:Y:S01]  /*01e0*/  DFMA R2, R12, R4, R2 ;  /* 0x000000040c02722b */ /* 0x000fe20000000002 */
[----:B0-----:R-:W-:-:S09]  /*01f0*/  IMAD R5, R11, UR4, R0 ;  /* 0x000000040b057c24 */ /* 0x001fd2000f8e0200 */
[----:B------:R-:W-:-:S05]  /*0200*/  FFMA R4, RZ, R7, R3 ;  /* 0x00000007ff047223 */ /* 0x000fca0000000003 */
[----:B------:R-:W-:-:S13]  /*0210*/  FSETP.GT.AND P0, PT, |R4|, 1.469367938527859385e-39, PT ;  /* 0x001000000400780b */ /* 0x000fda0003f04200 */
[----:B------:R-:W-:Y:S05]  /*0220*/  @P0 BRA P1, `(.L_x_0) ;  /* 0x0000000000100947 */ /* 0x000fea0000800000 */
[----:B------:R-:W-:-:S07]  /*0230*/  MOV R0, 0x250 ;  /* 0x0000025000007802 */ /* 0x000fce0000000f00 */
[----:B------:R-:W-:Y:S05]  /*0240*/  CALL.REL.NOINC `($__internal_0_$__cuda_sm20_div_rn_f64_full) ;  /* 0x0000005800487944 */ /* 0x000fea0003c00000 */
[----:B------:R-:W-:Y:S02]  /*0250*/  IMAD.MOV.U32 R2, RZ, RZ, R6 ;  /* 0x000000ffff027224 */ /* 0x000fe400078e0006 */
[----:B------:R-:W-:-:S07]  /*0260*/  IMAD.MOV.U32 R3, RZ, RZ, R7 ;  /* 0x000000ffff037224 */ /* 0x000fce00078e0007 */
.L_x_0:
[----:B------:R-:W0:Y:S02]  /*0270*/  LDC.64 R6, c[0x0][0x3a0] ;  /* 0x0000e800ff067b82 */ /* 0x000e240000000a00 */
[----:B0-----:R-:W-:-:S04]  /*0280*/  ISETP.GE.AND P0, PT, R7, 0x1, PT ;  /* 0x000000010700780c */ /* 0x001fc80003f06270 */
[----:B------:R-:W-:-:S13]  /*0290*/  ISETP.GE.OR P0, PT, R5, R6, !P0 ;  /* 0x000000060500720c */ /* 0x000fda0004706670 */
[----:B------:R-:W-:Y:S05]  /*02a0*/  @P0 EXIT ;  /* 0x000000000000094d */ /* 0x000fea0003800000 */
[----:B------:R-:W-:-:S05]  /*02b0*/  UMOV UR4, URZ ;  /* 0x000000ff00047c82 */ /* 0x000fca0008000000 */
.L_x_112:
[----:B01----:R-:W0:Y:S01]  /*02c0*/  LDC.64 R22, c[0x0][0x380] ;  /* 0x0000e000ff167b82 */ /* 0x003e220000000a00 */
[----:B------:R-:W-:Y:S01]  /*02d0*/  UISETP.NE.AND UP0, UPT, UR4, URZ, UPT ;  /* 0x000000ff0400728c */ /* 0x000fe2000bf05270 */
[----:B0-----:R-:W-:-:S08]  /*02e0*/  IMAD.WIDE R22, R5, 0x8, R22 ;  /* 0x0000000805167825 */ /* 0x001fd000078e0216 */
[----:B------:R-:W-:Y:S05]  /*02f0*/  BRA.U UP0, `(.L_x_1) ;  /* 0x0000000100347547 */ /* 0x000fea000b800000 */
[----:B------:R-:W0:Y:S08]  /*0300*/  LDC.64 R6, c[0x0][0x3c8] ;  /* 0x0000f200ff067b82 */ /* 0x000e300000000a00 */
[----:B------:R-:W1:Y:S08]  /*0310*/  LDC.64 R8, c[0x0][0x388] ;  /* 0x0000e200ff087b82 */ /* 0x000e700000000a00 */
[----:B------:R-:W2:Y:S01]  /*0320*/  LDC.64 R10, c[0x0][0x390] ;  /* 0x0000e400ff0a7b82 */ /* 0x000ea20000000a00 */
[----:B0-----:R-:W3:Y:S07]  /*0330*/  LDG.E.64 R6, desc[UR6][R6.64] ;  /* 0x0000000606067981 */ /* 0x001eee000c1e1b00 */
[----:B------:R-:W0:Y:S01]  /*0340*/  LDC.64 R12, c[0x0][0x398] ;  /* 0x0000e600ff0c7b82 */ /* 0x000e220000000a00 */
[----:B-1----:R-:W-:-:S04]  /*0350*/  IMAD.WIDE R8, R5, 0x8, R8 ;  /* 0x0000000805087825 */ /* 0x002fc800078e0208 */
[----:B--2---:R-:W-:-:S04]  /*0360*/  IMAD.WIDE R10, R5, 0x8, R10 ;  /* 0x00000008050a7825 */ /* 0x004fc800078e020a */
[----:B0-----:R-:W-:Y:S01]  /*0370*/  IMAD.WIDE R12, R5, 0x10, R12 ;  /* 0x00000010050c7825 */ /* 0x001fe200078e020c */
[----:B---3--:R1:W-:Y:S04]  /*0380*/  STG.E.64 desc[UR6][R8.64], R6 ;  /* 0x0000000608007986 */ /* 0x0083e8000c101b06 */
[----:B------:R1:W-:Y:S04]  /*0390*/  STG.E.64 desc[UR6][R10.64], RZ ;  /* 0x000000ff0a007986 */ /* 0x0003e8000c101b06 */
[----:B------:R1:W-:Y:S04]  /*03a0*/  STG.E.64 desc[UR6][R22.64], RZ ;  /* 0x000000ff16007986 */ /* 0x0003e8000c101b06 */
[----:B------:R1:W-:Y:S01]  /*03b0*/  STG.E.128 desc[UR6][R12.64], RZ ;  /* 0x000000ff0c007986 */ /* 0x0003e2000c101d06 */
[----:B------:R-:W-:Y:S05]  /*03c0*/  BRA `(.L_x_2) ;  /* 0x0000005400d47947 */ /* 0x000fea0003800000 */
.L_x_1:
[----:B------:R-:W0:Y:S08]  /*03d0*/  LDC R15, c[0x0][0x3a0] ;  /* 0x0000e800ff0f7b82 */ /* 0x000e300000000800 */
[----:B------:R-:W1:Y:S01]  /*03e0*/  LDC.64 R20, c[0x0][0x3b0] ;  /* 0x0000ec00ff147b82 */ /* 0x000e620000000a00 */
[----:B0-----:R-:W-:-:S05]  /*03f0*/  IMAD R14, R15, UR4, RZ ;  /* 0x000000040f0e7c24 */ /* 0x001fca000f8e02ff */
[----:B------:R-:W-:-:S05]  /*0400*/  IADD3 R7, PT, PT, R5, R14, RZ ;  /* 0x0000000e05077210 */ /* 0x000fca0007ffe0ff */
[----:B-1----:R-:W-:Y:S02]  /*0410*/  IMAD.WIDE R20, R7, 0x10, R20 ;  /* 0x0000001007147825 */ /* 0x002fe400078e0214 */
[----:B------:R-:W0:Y:S03]  /*0420*/  LDC.64 R6, c[0x0][0x388] ;  /* 0x0000e200ff067b82 */ /* 0x000e260000000a00 */
[----:B------:R-:W2:Y:S01]  /*0430*/  LDG.E.128 R16, desc[UR6][R20.64] ;  /* 0x0000000614107981 */ /* 0x000ea2000c1e1d00 */
[----:B------:R-:W-:-:S04]  /*0440*/  UIADD3 UR5, UPT, UPT, UR4, -0x1, URZ ;  /* 0xffffffff04057890 */ /* 0x000fc8000fffe0ff */
[----:B------:R-:W1:Y:S02]  /*0450*/  LDC.64 R34, c[0x0][0x3c8] ;  /* 0x0000f200ff227b82 */ /* 0x000e640000000a00 */
[----:B------:R-:W-:Y:S02]  /*0460*/  IMAD R15, R15, UR5, RZ ;  /* 0x000000050f0f7c24 */ /* 0x000fe4000f8e02ff */
[----:B0-----:R-:W-:-:S04]  /*0470*/  IMAD.WIDE R6, R5, 0x8, R6 ;  /* 0x0000000805067825 */ /* 0x001fc800078e0206 */
[----:B------:R-:W-:Y:S01]  /*0480*/  IMAD.WIDE R24, R15, 0x8, R6 ;  /* 0x000000080f187825 */ /* 0x000fe200078e0206 */
[----:B-1----:R-:W3:Y:S04]  /*0490*/  LDG.E.64 R26, desc[UR6][R34.64+0x30] ;  /* 0x00003006221a7981 */ /* 0x002ee8000c1e1b00 */
[----:B------:R-:W3:Y:S04]  /*04a0*/  LDG.E.64 R8, desc[UR6][R24.64] ;  /* 0x0000000618087981 */ /* 0x000ee8000c1e1b00 */
[----:B------:R-:W4:Y:S01]  /*04b0*/  LDG.E.64 R28, desc[UR6][R34.64+0x18] ;  /* 0x00001806221c7981 */ /* 0x000f22000c1e1b00 */
[----:B------:R-:W-:Y:S01]  /*04c0*/  IMAD.MOV.U32 R6, RZ, RZ, 0x1 ;  /* 0x00000001ff067424 */ /* 0x000fe200078e00ff */
[----:B------:R-:W-:Y:S01]  /*04d0*/  BSSY.RECONVERGENT B1, `(.L_x_3) ;  /* 0x000001e000017945 */ /* 0x000fe20003800200 */
[----:B--2---:R-:W-:-:S02]  /*04e0*/  DADD R12, -RZ, |R16| ;  /* 0x00000000ff0c7229 */ /* 0x004fc40000000510 */
[--C-:B------:R-:W-:Y:S02]  /*04f0*/  DADD R32, -RZ, |R18|.reuse ;  /* 0x00000000ff207229 */ /* 0x100fe40000000512 */
[----:B------:R-:W-:-:S08]  /*0500*/  DSETP.GT.AND P0, PT, |R16|, |R18|, PT ;  /* 0x400000121000722a */ /* 0x000fd00003f04200 */
[----:B------:R-:W-:Y:S02]  /*0510*/  FSEL R31, R13, R33, P0 ;  /* 0x000000210d1f7208 */ /* 0x000fe40000000000 */
[----:B------:R-:W-:Y:S02]  /*0520*/  FSEL R30, R12, R32, P0 ;  /* 0x000000200c1e7208 */ /* 0x000fe40000000000 */
[----:B------:R-:W0:Y:S01]  /*0530*/  MUFU.RCP64H R7, R31 ;  /* 0x0000001f00077308 */ /* 0x000e220000001800 */
[----:B------:R-:W-:Y:S02]  /*0540*/  FSEL R32, R32, R12, P0 ;  /* 0x0000000c20207208 */ /* 0x000fe40000000000 */
[----:B------:R-:W-:-:S04]  /*0550*/  FSEL R33, R33, R13, P0 ;  /* 0x0000000d21217208 */ /* 0x000fc80000000000 */
[----:B------:R-:W-:Y:S01]  /*0560*/  FSETP.GEU.AND P1, PT, |R33|, 6.5827683646048100446e-37, PT ;  /* 0x036000002100780b */ /* 0x000fe20003f2e200 */
[----:B0-----:R-:W-:Y:S02]  /*0570*/  DFMA R10, -R30, R6, 1 ;  /* 0x3ff000001e0a742b */ /* 0x001fe40000000106 */
[----:B---3--:R-:W-:-:S06]  /*0580*/  DMUL R8, R8, R26 ;  /* 0x0000001a08087228 */ /* 0x008fcc0000000000 */
[----:B------:R-:W-:Y:S02]  /*0590*/  DFMA R10, R10, R10, R10 ;  /* 0x0000000a0a0a722b */ /* 0x000fe4000000000a */
[----:B----4-:R-:W-:-:S06]  /*05a0*/  DMUL R8, R8, R28 ;  /* 0x0000001c08087228 */ /* 0x010fcc0000000000 */
[----:B------:R-:W-:Y:S02]  /*05b0*/  DFMA R10, R6, R10, R6 ;  /* 0x0000000a060a722b */ /* 0x000fe40000000006 */
[----:B------:R-:W-:-:S06]  /*05c0*/  DMUL R34, R8, 0.5 ;  /* 0x3fe0000008227828 */ /* 0x000fcc0000000000 */
[----:B------:R-:W-:-:S08]  /*05d0*/  DFMA R6, -R30, R10, 1 ;  /* 0x3ff000001e06742b */ /* 0x000fd0000000010a */
[----:B------:R-:W-:-:S08]  /*05e0*/  DFMA R6, R10, R6, R10 ;  /* 0x000000060a06722b */ /* 0x000fd0000000000a */
[----:B------:R-:W-:-:S08]  /*05f0*/  DMUL R10, R6, R32 ;  /* 0x00000020060a7228 */ /* 0x000fd00000000000 */
[----:B------:R-:W-:-:S08]  /*0600*/  DFMA R12, -R30, R10, R32 ;  /* 0x0000000a1e0c722b */ /* 0x000fd00000000120 */
[----:B------:R-:W-:-:S10]  /*0610*/  DFMA R6, R6, R12, R10 ;  /* 0x0000000c0606722b */ /* 0x000fd4000000000a */
[----:B------:R-:W-:-:S05]  /*0620*/  FFMA R0, RZ, R31, R7 ;  /* 0x0000001fff007223 */ /* 0x000fca0000000007 */
[----:B------:R-:W-:-:S13]  /*0630*/  FSETP.GT.AND P0, PT, |R0|, 1.469367938527859385e-39, PT ;  /* 0x001000000000780b */ /* 0x000fda0003f04200 */
[----:B------:R-:W-:Y:S05]  /*0640*/  @P0 BRA P1, `(.L_x_4) ;  /* 0x0000000000180947 */ /* 0x000fea0000800000 */
[----:B------:R-:W-:Y:S01]  /*0650*/  IMAD.MOV.U32 R6, RZ, RZ, R30 ;  /* 0x000000ffff067224 */ /* 0x000fe200078e001e */
[----:B------:R-:W-:Y:S01]  /*0660*/  MOV R8, R32 ;  /* 0x0000002000087202 */ /* 0x000fe20000000f00 */
[----:B------:R-:W-:Y:S01]  /*0670*/  IMAD.MOV.U32 R7, RZ, RZ, R31 ;  /* 0x000000ffff077224 */ /* 0x000fe200078e001f */
[----:B------:R-:W-:Y:S01]  /*0680*/  MOV R0, 0x6b0 ;  /* 0x000006b000007802 */ /* 0x000fe20000000f00 */
[----:B------:R-:W-:-:S07]  /*0690*/  IMAD.MOV.U32 R9, RZ, RZ, R33 ;  /* 0x000000ffff097224 */ /* 0x000fce00078e0021 */
[----:B------:R-:W-:Y:S05]  /*06a0*/  CALL.REL.NOINC `($__internal_0_$__cuda_sm20_div_rn_f64_full) ;  /* 0x0000005400307944 */ /* 0x000fea0003c00000 */
.L_x_4:
[----:B------:R-:W-:Y:S05]  /*06b0*/  BSYNC.RECONVERGENT B1 ;  /* 0x0000000000017941 */ /* 0x000fea0003800200 */
.L_x_3:
[----:B------:R-:W-:Y:S01]  /*06c0*/  DFMA R12, R6, R6, 1 ;  /* 0x3ff00000060c742b */ /* 0x000fe20000000006 */
[----:B------:R-:W-:Y:S01]  /*06d0*/  IMAD.MOV.U32 R8, RZ, RZ, 0x0 ;  /* 0x00000000ff087424 */ /* 0x000fe200078e00ff */
[----:B------:R-:W-:Y:S01]  /*06e0*/  MOV R9, 0x3fd80000 ;  /* 0x3fd8000000097802 */ /* 0x000fe20000000f00 */
[----:B------:R-:W-:Y:S03]  /*06f0*/  BSSY.RECONVERGENT B0, `(.L_x_5) ;  /* 0x0000017000007945 */ /* 0x000fe60003800200 */
[----:B------:R-:W0:Y:S04]  /*0700*/  MUFU.RSQ64H R37, R13 ;  /* 0x0000000d00257308 */ /* 0x000e280000001c00 */
[----:B------:R-:W-:-:S05]  /*0710*/  VIADD R36, R13, 0xfcb00000 ;  /* 0xfcb000000d247836 */ /* 0x000fca0000000000 */
[----:B------:R-:W-:Y:S01]  /*0720*/  ISETP.GE.U32.AND P0, PT, R36, 0x7ca00000, PT ;  /* 0x7ca000002400780c */ /* 0x000fe20003f06070 */
[----:B0-----:R-:W-:-:S08]  /*0730*/  DMUL R6, R36, R36 ;  /* 0x0000002424067228 */ /* 0x001fd00000000000 */
[----:B------:R-:W-:-:S08]  /*0740*/  DFMA R6, R12, -R6, 1 ;  /* 0x3ff000000c06742b */ /* 0x000fd00000000806 */
[----:B------:R-:W-:Y:S02]  /*0750*/  DFMA R8, R6, R8, 0.5 ;  /* 0x3fe000000608742b */ /* 0x000fe40000000008 */
[----:B------:R-:W-:-:S08]  /*0760*/  DMUL R6, R36, R6 ;  /* 0x0000000624067228 */ /* 0x000fd00000000000 */
[----:B------:R-:W-:-:S08]  /*0770*/  DFMA R38, R8, R6, R36 ;  /* 0x000000060826722b */ /* 0x000fd00000000024 */
[----:B------:R-:W-:Y:S02]  /*0780*/  DMUL R8, R12, R38 ;  /* 0x000000260c087228 */ /* 0x000fe40000000000 */
[----:B------:R-:W-:Y:S02]  /*0790*/  VIADD R7, R39, 0xfff00000 ;  /* 0xfff0000027077836 */ /* 0x000fe40000000000 */
[----:B------:R-:W-:-:S04]  /*07a0*/  IMAD.MOV.U32 R6, RZ, RZ, R38 ;  /* 0x000000ffff067224 */ /* 0x000fc800078e0026 */
[----:B------:R-:W-:-:S08]  /*07b0*/  DFMA R40, R8, -R8, R12 ;  /* 0x800000080828722b */ /* 0x000fd0000000000c */
[----:B------:R-:W-:Y:S01]  /*07c0*/  DFMA R10, R40, R6, R8 ;  /* 0x00000006280a722b */ /* 0x000fe20000000008 */
[----:B------:R-:W-:Y:S10]  /*07d0*/  @!P0 BRA `(.L_x_6) ;  /* 0x0000000000208947 */ /* 0x000ff40003800000 */
[----:B------:R-:W-:Y:S01]  /*07e0*/  IMAD.MOV.U32 R6, RZ, RZ, R38 ;  /* 0x000000ffff067224 */ /* 0x000fe200078e0026 */
[----:B------:R-:W-:Y:S01]  /*07f0*/  MOV R10, R40 ;  /* 0x00000028000a7202 */ /* 0x000fe20000000f00 */
[----:B------:R-:W-:Y:S01]  /*0800*/  IMAD.MOV.U32 R11, RZ, RZ, R41 ;  /* 0x000000ffff0b7224 */ /* 0x000fe200078e0029 */
[----:B------:R-:W-:Y:S01]  /*0810*/  MOV R4, 0x840 ;  /* 0x0000084000047802 */ /* 0x000fe20000000f00 */
[----:B------:R-:W-:-:S07]  /*0820*/  IMAD.MOV.U32 R0, RZ, RZ, R36 ;  /* 0x000000ffff007224 */ /* 0x000fce00078e0024 */
[----:B------:R-:W-:Y:S05]  /*0830*/  CALL.REL.NOINC `($__internal_1_$__cuda_sm20_dsqrt_rn_f64_mediumpath_v1) ;  /* 0x0000005800647944 */ /* 0x000fea0003c00000 */
[----:B------:R-:W-:Y:S01]  /*0840*/  IMAD.MOV.U32 R10, RZ, RZ, R6 ;  /* 0x000000ffff0a7224 */ /* 0x000fe200078e0006 */
[----:B------:R-:W-:-:S07]  /*0850*/  MOV R11, R7 ;  /* 0x00000007000b7202 */ /* 0x000fce0000000f00 */
.L_x_6:
[----:B------:R-:W-:Y:S05]  /*0860*/  BSYNC.RECONVERGENT B0 ;  /* 0x0000000000007941 */ /* 0x000fea0003800200 */
.L_x_5:
[----:B------:R-:W-:-:S05]  /*0870*/  IMAD.WIDE R42, R15, 0x8, R22 ;  /* 0x000000080f2a7825 */ /* 0x000fca00078e0216 */
[----:B------:R0:W5:Y:S01]  /*0880*/  LDG.E.64 R44, desc[UR6][R42.64] ;  /* 0x000000062a2c7981 */ /* 0x000162000c1e1b00 */
[----:B------:R-:W-:Y:S01]  /*0890*/  DADD R16, |R16|, |R18| ;  /* 0x0000000010107229 */ /* 0x000fe20000000612 */
[----:B------:R-:W-:Y:S01]  /*08a0*/  UMOV UR8, 0xffffffff ;  /* 0xffffffff00087882 */ /* 0x000fe20000000000 */
[----:B------:R-:W-:Y:S01]  /*08b0*/  DMUL R10, R30, R10 ;  /* 0x0000000a1e0a7228 */ /* 0x000fe20000000000 */
[----:B------:R-:W-:Y:S01]  /*08c0*/  UMOV UR9, 0x7fefffff ;  /* 0x7fefffff00097882 */ /* 0x000fe20000000000 */
[----:B------:R-:W-:Y:S01]  /*08d0*/  BSSY.RECONVERGENT B1, `(.L_x_7) ;  /* 0x000003c000017945 */ /* 0x000fe20003800200 */
[----:B------:R-:W-:Y:S02]  /*08e0*/  DSETP.GT.AND P1, PT, R32, UR8, PT ;  /* 0x0000000820007e2a */ /* 0x000fe4000bf24000 */
[----:B------:R-:W-:Y:S01]  /*08f0*/  DSETP.GT.AND P0, PT, R30, UR8, PT ;  /* 0x000000081e007e2a */ /* 0x000fe2000bf04000 */
[----:B------:R-:W-:Y:S01]  /*0900*/  UMOV UR8, 0x60913d00 ;  /* 0x60913d0000087882 */ /* 0x000fe20000000000 */
[----:B------:R-:W-:-:S03]  /*0910*/  UMOV UR9, 0x43e158e4 ;  /* 0x43e158e400097882 */ /* 0x000fc60000000000 */
[C---:B------:R-:W-:Y:S02]  /*0920*/  FSEL R23, R16.reuse, R10, P1 ;  /* 0x0000000a10177208 */ /* 0x040fe40000800000 */
[C---:B------:R-:W-:Y:S01]  /*0930*/  FSEL R7, R17.reuse, R11, P1 ;  /* 0x0000000b11077208 */ /* 0x040fe20000800000 */
[----:B------:R-:W-:Y:S01]  /*0940*/  DSETP.NEU.AND P1, PT, R30, RZ, PT ;  /* 0x000000ff1e00722a */ /* 0x000fe20003f2d000 */
[----:B------:R-:W-:Y:S02]  /*0950*/  FSEL R23, R16, R23, P0 ;  /* 0x0000001710177208 */ /* 0x000fe40000000000 */
[----:B------:R-:W-:-:S03]  /*0960*/  FSEL R7, R17, R7, P0 ;  /* 0x0000000711077208 */ /* 0x000fc60000000000 */
[----:B------:R-:W-:Y:S01]  /*0970*/  FSEL R22, R16, R23, !P1 ;  /* 0x0000001710167208 */ /* 0x000fe20004800000 */
[----:B------:R-:W-:Y:S01]  /*0980*/  IMAD.MOV.U32 R16, RZ, RZ, 0x0 ;  /* 0x00000000ff107424 */ /* 0x000fe200078e00ff */
[----:B------:R-:W-:Y:S01]  /*0990*/  FSEL R23, R17, R7, !P1 ;  /* 0x0000000711177208 */ /* 0x000fe20004800000 */
[----:B------:R-:W-:-:S05]  /*09a0*/  IMAD.MOV.U32 R17, RZ, RZ, -0x40100000 ;  /* 0xbff00000ff117424 */ /* 0x000fca00078e00ff */
[----:B------:R-:W-:-:S08]  /*09b0*/  DMUL R6, R34, R22 ;  /* 0x0000001622067228 */ /* 0x000fd00000000000 */
[----:B------:R-:W-:-:S08]  /*09c0*/  DMUL R22, R22, R6 ;  /* 0x0000000616167228 */ /* 0x000fd00000000000 */
[----:B------:R-:W-:-:S14]  /*09d0*/  DSETP.GT.AND P0, PT, R22, UR8, PT ;  /* 0x0000000816007e2a */ /* 0x000fdc000bf04000 */
[----:B0-----:R-:W-:Y:S05]  /*09e0*/  @P0 BRA `(.L_x_8) ;  /* 0x0000000000a80947 */ /* 0x001fea0003800000 */
[----:B------:R-:W0:Y:S01]  /*09f0*/  LDC.64 R6, c[0x0][0x3b8] ;  /* 0x0000ee00ff067b82 */ /* 0x000e220000000a00 */
[----:B------:R-:W-:Y:S01]  /*0a00*/  BSSY.RECONVERGENT B0, `(.L_x_9) ;  /* 0x0000009000007945 */ /* 0x000fe20003800200 */
[----:B------:R-:W-:-:S07]  /*0a10*/  IMAD.MOV.U32 R9, RZ, RZ, RZ ;  /* 0x000000ffff097224 */ /* 0x000fce00078e00ff */
.L_x_10:
[----:B0-----:R-:W-:-:S05]  /*0a20*/  IMAD.WIDE.U32 R16, R9, 0x8, R6 ;  /* 0x0000000809107825 */ /* 0x001fca00078e0006 */
[----:B------:R-:W2:Y:S01]  /*0a30*/  LDG.E.64 R10, desc[UR6][R16.64+0x8] ;  /* 0x00000806100a7981 */ /* 0x000ea2000c1e1b00 */
[----:B------:R-:W-:Y:S01]  /*0a40*/  IADD3 R0, PT, PT, R9, 0x1, RZ ;  /* 0x0000000109007810 */ /* 0x000fe20007ffe0ff */
[----:B------:R-:W-:-:S04]  /*0a50*/  IMAD.MOV.U32 R15, RZ, RZ, R9 ;  /* 0x000000ffff0f7224 */ /* 0x000fc800078e0009 */
[----:B------:R-:W-:Y:S01]  /*0a60*/  IMAD.MOV.U32 R9, RZ, RZ, R0 ;  /* 0x000000ffff097224 */ /* 0x000fe200078e0000 */
[----:B--2---:R-:W-:-:S14]  /*0a70*/  DSETP.GT.AND P0, PT, R22, R10, PT ;  /* 0x0000000a1600722a */ /* 0x004fdc0003f04000 */
[----:B------:R-:W-:Y:S05]  /*0a80*/  @P0 BRA `(.L_x_10) ;  /* 0xfffffffc00e40947 */ /* 0x000fea000383ffff */
[----:B------:R-:W-:Y:S05]  /*0a90*/  BSYNC.RECONVERGENT B0 ;  /* 0x0000000000007941 */ /* 0x000fea0003800200 */
.L_x_9:
[----:B------:R-:W2:Y:S01]  /*0aa0*/  LDG.E.64 R6, desc[UR6][R16.64] ;  /* 0x0000000610067981 */ /* 0x000ea2000c1e1b00 */
[----:B------:R-:W-:Y:S01]  /*0ab0*/  IMAD.MOV.U32 R8, RZ, RZ, 0x1 ;  /* 0x00000001ff087424 */ /* 0x000fe200078e00ff */
[----:B------:R-:W-:Y:S01]  /*0ac0*/  BSSY.RECONVERGENT B2, `(.L_x_11) ;  /* 0x0000016000027945 */ /* 0x000fe20003800200 */
[--C-:B--2---:R-:W-:Y:S02]  /*0ad0*/  DADD R10, R10, -R6.reuse ;  /* 0x000000000a0a7229 */ /* 0x104fe40000000806 */
[----:B------:R-:W-:-:S04]  /*0ae0*/  DADD R18, R22, -R6 ;  /* 0x0000000016127229 */ /* 0x000fc80000000806 */
[----:B------:R-:W0:Y:S06]  /*0af0*/  MUFU.RCP64H R9, R11 ;  /* 0x0000000b00097308 */ /* 0x000e2c0000001800 */
[----:B------:R-:W-:Y:S01]  /*0b00*/  FSETP.GEU.AND P1, PT, |R19|, 6.5827683646048100446e-37, PT ;  /* 0x036000001300780b */ /* 0x000fe20003f2e200 */
[----:B0-----:R-:W-:-:S08]  /*0b10*/  DFMA R12, -R10, R8, 1 ;  /* 0x3ff000000a0c742b */ /* 0x001fd00000000108 */
[----:B------:R-:W-:-:S08]  /*0b20*/  DFMA R12, R12, R12, R12 ;  /* 0x0000000c0c0c722b */ /* 0x000fd0000000000c */
[----:B------:R-:W-:-:S08]  /*0b30*/  DFMA R12, R8, R12, R8 ;  /* 0x0000000c080c722b */ /* 0x000fd00000000008 */
        /* <DEDUP_REMOVED lines=8> */
[----:B------:R-:W-:Y:S01]  /*0bc0*/  MOV R8, R18 ;  /* 0x0000001200087202 */ /* 0x000fe20000000f00 */
[----:B------:R-:W-:Y:S01]  /*0bd0*/  IMAD.MOV.U32 R9, RZ, RZ, R19 ;  /* 0x000000ffff097224 */ /* 0x000fe200078e0013 */
[----:B------:R-:W-:Y:S01]  /*0be0*/  MOV R0, 0xc20 ;  /* 0x00000c2000007802 */ /* 0x000fe20000000f00 */
[----:B------:R-:W-:Y:S02]  /*0bf0*/  IMAD.MOV.U32 R6, RZ, RZ, R10 ;  /* 0x000000ffff067224 */ /* 0x000fe400078e000a */
[----:B------:R-:W-:-:S07]  /*0c00*/  IMAD.MOV.U32 R7, RZ, RZ, R11 ;  /* 0x000000ffff077224 */ /* 0x000fce00078e000b */
[----:B-----5:R-:W-:Y:S05]  /*0c10*/  CALL.REL.NOINC `($__internal_0_$__cuda_sm20_div_rn_f64_full) ;  /* 0x0000004c00d47944 */ /* 0x020fea0003c00000 */
.L_x_12:
[----:B------:R-:W-:Y:S05]  /*0c20*/  BSYNC.RECONVERGENT B2 ;  /* 0x0000000000027941 */ /* 0x000fea0003800200 */
.L_x_11:
[----:B------:R-:W0:Y:S02]  /*0c30*/  LDC.64 R8, c[0x0][0x3c0] ;  /* 0x0000f000ff087b82 */ /* 0x000e240000000a00 */
[----:B0-----:R-:W-:-:S05]  /*0c40*/  IMAD.WIDE.U32 R8, R15, 0x8, R8 ;  /* 0x000000080f087825 */ /* 0x001fca00078e0008 */
[----:B------:R-:W2:Y:S04]  /*0c50*/  LDG.E.64 R10, desc[UR6][R8.64+0x8] ;  /* 0x00000806080a7981 */ /* 0x000ea8000c1e1b00 */
[----:B------:R-:W2:Y:S02]  /*0c60*/  LDG.E.64 R16, desc[UR6][R8.64] ;  /* 0x0000000608107981 */ /* 0x000ea4000c1e1b00 */
[----:B--2---:R-:W-:-:S08]  /*0c70*/  DADD R10, R10, -R16 ;  /* 0x000000000a0a7229 */ /* 0x004fd00000000810 */
[----:B------:R-:W-:-:S11]  /*0c80*/  DFMA R16, R10, R6, R16 ;  /* 0x000000060a10722b */ /* 0x000fd60000000010 */
.L_x_8:
[----:B------:R-:W-:Y:S05]  /*0c90*/  BSYNC.RECONVERGENT B1 ;  /* 0x0000000000017941 */ /* 0x000fea0003800200 */
.L_x_7:
[----:B------:R-:W0:Y:S02]  /*0ca0*/  LDC.64 R12, c[0x0][0x3c8] ;  /* 0x0000f200ff0c7b82 */ /* 0x000e240000000a00 */
[----:B0-----:R-:W2:Y:S04]  /*0cb0*/  LDG.E.64 R18, desc[UR6][R12.64+0x70] ;  /* 0x000070060c127981 */ /* 0x001ea8000c1e1b00 */
[----:B------:R-:W3:Y:S04]  /*0cc0*/  LDG.E.64 R6, desc[UR6][R12.64+0x50] ;  /* 0x000050060c067981 */ /* 0x000ee8000c1e1b00 */
[----:B------:R-:W4:Y:S04]  /*0cd0*/  LDG.E.64 R30, desc[UR6][R12.64+0x28] ;  /* 0x000028060c1e7981 */ /* 0x000f28000c1e1b00 */
[----:B------:R-:W4:Y:S01]  /*0ce0*/  LDG.E.64 R32, desc[UR6][R12.64+0x38] ;  /* 0x000038060c207981 */ /* 0x000f22000c1e1b00 */
[----:B------:R-:W-:Y:S01]  /*0cf0*/  UMOV UR8, 0x60913d00 ;  /* 0x60913d0000087882 */ /* 0x000fe20000000000 */
[----:B------:R-:W-:-:S02]  /*0d00*/  UMOV UR9, 0x43e158e4 ;  /* 0x43e158e400097882 */ /* 0x000fc40000000000 */
[----:B------:R-:W-:Y:S02]  /*0d10*/  DSETP.GT.AND P1, PT, R22, UR8, PT ;  /* 0x0000000816007e2a */ /* 0x000fe4000bf24000 */
[----:B--2---:R-:W-:-:S08]  /*0d20*/  DMUL R8, R18, R18 ;  /* 0x0000001212087228 */ /* 0x004fd00000000000 */
[----:B---3--:R-:W-:Y:S02]  /*0d30*/  DMUL R8, R6, R8 ;  /* 0x0000000806087228 */ /* 0x008fe40000000000 */
[----:B----4-:R-:W-:-:S06]  /*0d40*/  DMUL R32, R32, R32 ;  /* 0x0000002020207228 */ /* 0x010fcc0000000000 */
[----:B------:R-:W-:-:S08]  /*0d50*/  DFMA R8, R6, R8, 1 ;  /* 0x3ff000000608742b */ /* 0x000fd00000000008 */
[----:B------:R-:W-:-:S08]  /*0d60*/  DMUL R8, R30, R8 ;  /* 0x000000081e087228 */ /* 0x000fd00000000000 */
[----:B------:R-:W-:-:S08]  /*0d70*/  DMUL R8, R26, R8 ;  /* 0x000000081a087228 */ /* 0x000fd00000000000 */
[----:B------:R-:W-:Y:S01]  /*0d80*/  DMUL R28, R28, R8 ;  /* 0x000000081c1c7228 */ /* 0x000fe20000000000 */
[----:B------:R-:W-:-:S05]  /*0d90*/  MOV R8, 0x1 ;  /* 0x0000000100087802 */ /* 0x000fca0000000f00 */
[----:B------:R-:W0:Y:S02]  /*0da0*/  MUFU.RCP64H R9, R29 ;  /* 0x0000001d00097308 */ /* 0x000e240000001800 */
[----:B0-----:R-:W-:-:S08]  /*0db0*/  DFMA R10, -R28, R8, 1 ;  /* 0x3ff000001c0a742b */ /* 0x001fd00000000108 */
[----:B------:R-:W-:-:S08]  /*0dc0*/  DFMA R10, R10, R10, R10 ;  /* 0x0000000a0a0a722b */ /* 0x000fd0000000000a */
[----:B------:R-:W-:Y:S02]  /*0dd0*/  DFMA R10, R8, R10, R8 ;  /* 0x0000000a080a722b */ /* 0x000fe40000000008 */
[----:B------:R-:W-:-:S06]  /*0de0*/  DMUL R8, R32, R6 ;  /* 0x0000000620087228 */ /* 0x000fcc0000000000 */
[----:B------:R-:W-:-:S04]  /*0df0*/  DFMA R12, -R28, R10, 1 ;  /* 0x3ff000001c0c742b */ /* 0x000fc8000000010a */
[----:B------:R-:W-:-:S04]  /*0e00*/  FSETP.GEU.AND P2, PT, |R9|, 6.5827683646048100446e-37, PT ;  /* 0x036000000900780b */ /* 0x000fc80003f4e200 */
        /* <DEDUP_REMOVED lines=8> */
[----:B------:R-:W-:Y:S01]  /*0e90*/  MOV R0, 0xec0 ;  /* 0x00000ec000007802 */ /* 0x000fe20000000f00 */
[----:B------:R-:W-:-:S07]  /*0ea0*/  IMAD.MOV.U32 R7, RZ, RZ, R29 ;  /* 0x000000ffff077224 */ /* 0x000fce00078e001d */
[----:B-----5:R-:W-:Y:S05]  /*0eb0*/  CALL.REL.NOINC `($__internal_0_$__cuda_sm20_div_rn_f64_full) ;  /* 0x0000004c002c7944 */ /* 0x020fea0003c00000 */
.L_x_13:
[----:B------:R-:W0:Y:S02]  /*0ec0*/  LDC.64 R10, c[0x0][0x3c8] ;  /* 0x0000f200ff0a7b82 */ /* 0x000e240000000a00 */
[----:B0-----:R-:W2:Y:S01]  /*0ed0*/  LDG.E.64 R10, desc[UR6][R10.64] ;  /* 0x000000060a0a7981 */ /* 0x001ea2000c1e1b00 */
[----:B------:R-:W-:Y:S01]  /*0ee0*/  IMAD.MOV.U32 R8, RZ, RZ, 0x1 ;  /* 0x00000001ff087424 */ /* 0x000fe200078e00ff */
[----:B------:R-:W-:Y:S01]  /*0ef0*/  FSETP.GEU.AND P2, PT, |R7|, 6.5827683646048100446e-37, PT ;  /* 0x036000000700780b */ /* 0x000fe20003f4e200 */
[----:B------:R-:W-:Y:S01]  /*0f00*/  BSSY.RECONVERGENT B1, `(.L_x_14) ;  /* 0x0000015000017945 */ /* 0x000fe20003800200 */
[----:B--2---:R-:W0:Y:S03]  /*0f10*/  MUFU.RCP64H R9, R11 ;  /* 0x0000000b00097308 */ /* 0x004e260000001800 */
        /* <DEDUP_REMOVED lines=17> */
[----:B------:R-:W-:Y:S01]  /*1030*/  MOV R28, R6 ;  /* 0x00000006001c7202 */ /* 0x000fe20000000f00 */
[----:B------:R-:W-:-:S07]  /*1040*/  IMAD.MOV.U32 R29, RZ, RZ, R7 ;  /* 0x000000ffff1d7224 */ /* 0x000fce00078e0007 */
.L_x_15:
[----:B------:R-:W-:Y:S05]  /*1050*/  BSYNC.RECONVERGENT B1 ;  /* 0x0000000000017941 */ /* 0x000fea0003800200 */
.L_x_14:
[----:B------:R-:W0:Y:S02]  /*1060*/  LDC.64 R8, c[0x0][0x3c8] ;  /* 0x0000f200ff087b82 */ /* 0x000e240000000a00 */
[----:B0-----:R-:W2:Y:S01]  /*1070*/  LDG.E.64 R8, desc[UR6][R8.64+0x20] ;  /* 0x0000200608087981 */ /* 0x001ea2000c1e1b00 */
[----:B------:R-:W-:Y:S01]  /*1080*/  IMAD.MOV.U32 R6, RZ, RZ, 0x1 ;  /* 0x00000001ff067424 */ /* 0x000fe200078e00ff */
[----:B------:R-:W-:Y:S01]  /*1090*/  FSETP.GEU.AND P2, PT, |R31|, 6.5827683646048100446e-37, PT ;  /* 0x036000001f00780b */ /* 0x000fe20003f4e200 */
[----:B--2---:R-:W0:Y:S04]  /*10a0*/  MUFU.RCP64H R7, R9 ;  /* 0x0000000900077308 */ /* 0x004e280000001800 */
        /* <DEDUP_REMOVED lines=16> */
[----:B-----5:R-:W-:Y:S05]  /*11b0*/  CALL.REL.NOINC `($__internal_0_$__cuda_sm20_div_rn_f64_full) ;  /* 0x00000048006c7944 */ /* 0x020fea0003c00000 */
.L_x_16:
[----:B------:R-:W0:Y:S02]  /*11c0*/  LDC.64 R26, c[0x0][0x3c8] ;  /* 0x0000f200ff1a7b82 */ /* 0x000e240000000a00 */
[----:B0-----:R-:W5:Y:S01]  /*11d0*/  LDG.E.64 R26, desc[UR6][R26.64+0x10] ;  /* 0x000010061a1a7981 */ /* 0x001f62000c1e1b00 */
[----:B------:R-:W0:Y:S01]  /*11e0*/  MUFU.RCP64H R9, R31 ;  /* 0x0000001f00097308 */ /* 0x000e220000001800 */
[----:B------:R-:W-:Y:S01]  /*11f0*/  IMAD.MOV.U32 R8, RZ, RZ, 0x1 ;  /* 0x00000001ff087424 */ /* 0x000fe200078e00ff */
[----:B------:R-:W-:Y:S02]  /*1200*/  DMUL R32, R32, 0.25 ;  /* 0x3fd0000020207828 */ /* 0x000fe40000000000 */
[----:B------:R-:W-:-:S08]  /*1210*/  DADD R6, R6, 1 ;  /* 0x3ff0000006067429 */ /* 0x000fd00000000000 */
[----:B------:R-:W-:Y:S01]  /*1220*/  FSETP.GEU.AND P2, PT, |R33|, 6.5827683646048100446e-37, PT ;  /* 0x036000002100780b */ /* 0x000fe20003f4e200 */
[----:B------:R-:W-:Y:S02]  /*1230*/  DMUL R28, R6, R28 ;  /* 0x0000001c061c7228 */ /* 0x000fe40000000000 */
        /* <DEDUP_REMOVED lines=19> */
.L_x_17:
[----:B------:R-:W0:Y:S01]  /*1370*/  MUFU.RCP64H R7, R19 ;  /* 0x0000001300077308 */ /* 0x000e220000001800 */
[----:B------:R-:W-:Y:S01]  /*1380*/  IMAD.MOV.U32 R6, RZ, RZ, 0x1 ;  /* 0x00000001ff067424 */ /* 0x000fe200078e00ff */
[----:B------:R-:W-:Y:S01]  /*1390*/  FSETP.GEU.AND P2, PT, |R9|, 6.5827683646048100446e-37, PT ;  /* 0x036000000900780b */ /* 0x000fe20003f4e200 */
[----:B------:R-:W-:Y:S04]  /*13a0*/  BSSY.RECONVERGENT B1, `(.L_x_18) ;  /* 0x0000010000017945 */ /* 0x000fe80003800200 */
        /* <DEDUP_REMOVED lines=12> */
[----:B------:R-:W-:Y:S02]  /*1470*/  MOV R7, R19 ;  /* 0x0000001300077202 */ /* 0x000fe40000000f00 */
[----:B------:R-:W-:-:S07]  /*1480*/  MOV R0, 0x14a0 ;  /* 0x000014a000007802 */ /* 0x000fce0000000f00 */
[----:B-----5:R-:W-:Y:S05]  /*1490*/  CALL.REL.NOINC `($__internal_0_$__cuda_sm20_div_rn_f64_full) ;  /* 0x0000004400b47944 */ /* 0x020fea0003c00000 */
.L_x_19:
[----:B------:R-:W-:Y:S05]  /*14a0*/  BSYNC.RECONVERGENT B1 ;  /* 0x0000000000017941 */ /* 0x000fea0003800200 */
.L_x_18:
        /* <DEDUP_REMOVED lines=21> */
[----:B------:R-:W-:Y:S02]  /*1600*/  IMAD.MOV.U32 R8, RZ, RZ, R6 ;  /* 0x000000ffff087224 */ /* 0x000fe400078e0006 */
[----:B------:R-:W-:-:S07]  /*1610*/  IMAD.MOV.U32 R9, RZ, RZ, R7 ;  /* 0x000000ffff097224 */ /* 0x000fce00078e0007 */
.L_x_21:
[----:B------:R-:W-:Y:S05]  /*1620*/  BSYNC.RECONVERGENT B1 ;  /* 0x0000000000017941 */ /* 0x000fea0003800200 */
.L_x_20:
[----:B------:R-:W0:Y:S01]  /*1630*/  MUFU.RCP64H R7, R35 ;  /* 0x0000002300077308 */ /* 0x000e220000001800 */
[----:B------:R-:W-:Y:S01]  /*1640*/  MOV R6, 0x1 ;  /* 0x0000000100067802 */ /* 0x000fe20000000f00 */
[----:B------:R-:W-:Y:S01]  /*1650*/  DMUL R12, R22, R8 ;  /* 0x00000008160c7228 */ /* 0x000fe20000000000 */
[----:B------:R-:W-:Y:S09]  /*1660*/  BSSY.RECONVERGENT B1, `(.L_x_22) ;  /* 0x0000013000017945 */ /* 0x000ff20003800200 */
        /* <DEDUP_REMOVED lines=18> */
.L_x_23:
[----:B------:R-:W-:Y:S05]  /*1790*/  BSYNC.RECONVERGENT B1 ;  /* 0x0000000000017941 */ /* 0x000fea0003800200 */
.L_x_22:
[----:B-----5:R-:W-:Y:S01]  /*17a0*/  DADD R26, R26, R6 ;  /* 0x000000001a1a7229 */ /* 0x020fe20000000006 */
[----:B------:R-:W-:Y:S01]  /*17b0*/  FSETP.GEU.AND P2, PT, |R29|, 6.5827683646048100446e-37, PT ;  /* 0x036000001d00780b */ /* 0x000fe20003f4e200 */
[----:B------:R-:W-:Y:S01]  /*17c0*/  IMAD.MOV.U32 R6, RZ, RZ, 0x1 ;  /* 0x00000001ff067424 */ /* 0x000fe200078e00ff */
[----:B------:R-:W-:Y:S03]  /*17d0*/  BSSY.RECONVERGENT B1, `(.L_x_24) ;  /* 0x0000013000017945 */ /* 0x000fe60003800200 */
[----:B------:R-:W0:Y:S02]  /*17e0*/  MUFU.RCP64H R7, R27 ;  /* 0x0000001b00077308 */ /* 0x000e240000001800 */
        /* <DEDUP_REMOVED lines=17> */
.L_x_25:
[----:B------:R-:W-:Y:S05]  /*1900*/  BSYNC.RECONVERGENT B1 ;  /* 0x0000000000017941 */ /* 0x000fea0003800200 */
.L_x_24:
[----:B------:R-:W0:Y:S02]  /*1910*/  LDC.64 R28, c[0x0][0x3c8] ;  /* 0x0000f200ff1c7b82 */ /* 0x000e240000000a00 */
[----:B0-----:R-:W2:Y:S01]  /*1920*/  LDG.E.64 R28, desc[UR6][R28.64+0x48] ;  /* 0x000048061c1c7981 */ /* 0x001ea2000c1e1b00 */
[----:B------:R-:W-:Y:S01]  /*1930*/  IMAD.MOV.U32 R8, RZ, RZ, 0x1 ;  /* 0x00000001ff087424 */ /* 0x000fe200078e00ff */
[----:B------:R-:W-:Y:S01]  /*1940*/  FSETP.GEU.AND P2, PT, |R45|, 6.5827683646048100446e-37, PT ;  /* 0x036000002d00780b */ /* 0x000fe20003f4e200 */
[----:B------:R-:W-:Y:S01]  /*1950*/  DMUL R18, R22, R6 ;  /* 0x0000000616127228 */ /* 0x000fe20000000000 */
[----:B------:R-:W-:Y:S07]  /*1960*/  BSSY.RECONVERGENT B1, `(.L_x_26) ;  /* 0x0000016000017945 */ /* 0x000fee0003800200 */
[----:B------:R-:W-:Y:S01]  /*1970*/  DFMA R16, R44, R18, R16 ;  /* 0x000000122c10722b */ /* 0x000fe20000000010 */
[----:B--2---:R-:W0:Y:S02]  /*1980*/  MUFU.RCP64H R9, R29 ;  /* 0x0000001d00097308 */ /* 0x004e240000001800 */
        /* <DEDUP_REMOVED lines=17> */
[----:B------:R-:W-:Y:S01]  /*1aa0*/  IMAD.MOV.U32 R8, RZ, RZ, R6 ;  /* 0x000000ffff087224 */ /* 0x000fe200078e0006 */
[----:B------:R-:W-:-:S07]  /*1ab0*/  MOV R9, R7 ;  /* 0x0000000700097202 */ /* 0x000fce0000000f00 */
.L_x_27:
[----:B------:R-:W-:Y:S05]  /*1ac0*/  BSYNC.RECONVERGENT B1 ;  /* 0x0000000000017941 */ /* 0x000fea0003800200 */
.L_x_26:
[----:B------:R-:W0:Y:S02]  /*1ad0*/  LDC.64 R26, c[0x0][0x3c8] ;  /* 0x0000f200ff1a7b82 */ /* 0x000e240000000a00 */
[----:B0-----:R-:W2:Y:S01]  /*1ae0*/  LDG.E.64 R26, desc[UR6][R26.64+0x58] ;  /* 0x000058061a1a7981 */ /* 0x001ea2000c1e1b00 */
[----:B------:R-:W-:Y:S01]  /*1af0*/  IMAD.MOV.U32 R6, RZ, RZ, 0x1 ;  /* 0x00000001ff067424 */ /* 0x000fe200078e00ff */
[----:B------:R-:W-:Y:S01]  /*1b00*/  FSETP.GEU.AND P2, PT, |R45|, 6.5827683646048100446e-37, PT ;  /* 0x036000002d00780b */ /* 0x000fe20003f4e200 */
[----:B------:R-:W-:Y:S01]  /*1b10*/  DADD R8, -R8, 1 ;  /* 0x3ff0000008087429 */ /* 0x000fe20000000100 */
[----:B------:R-:W-:Y:S07]  /*1b20*/  BSSY.RECONVERGENT B1, `(.L_x_28) ;  /* 0x0000014000017945 */ /* 0x000fee0003800200 */
[----:B------:R-:W-:Y:S01]  /*1b30*/  DMUL R16, R16, R8 ;  /* 0x0000000810107228 */ /* 0x000fe20000000000 */
        /* <DEDUP_REMOVED lines=18> */
.L_x_29:
[----:B------:R-:W-:Y:S05]  /*1c60*/  BSYNC.RECONVERGENT B1 ;  /* 0x0000000000017941 */ /* 0x000fea0003800200 */
.L_x_28:
[----:B------:R-:W0:Y:S01]  /*1c70*/  LDCU.64 UR8, c[0x0][0x3a8] ;  /* 0x00007500ff0877ac */ /* 0x000e220008000a00 */
[----:B------:R-:W-:Y:S01]  /*1c80*/  DADD R16, R16, -R6 ;  /* 0x0000000010107229 */ /* 0x000fe20000000806 */
[----:B------:R-:W-:Y:S01]  /*1c90*/  BSSY.RECONVERGENT B1, `(.L_x_30) ;  /* 0x0000030000017945 */ /* 0x000fe20003800200 */
[----:B------:R-:W-:Y:S02]  /*1ca0*/  IMAD.MOV.U32 R32, RZ, RZ, 0x0 ;  /* 0x00000000ff207424 */ /* 0x000fe400078e00ff */
[----:B------:R-:W-:-:S04]  /*1cb0*/  IMAD.MOV.U32 R33, RZ, RZ, -0x40100000 ;  /* 0xbff00000ff217424 */ /* 0x000fc800078e00ff */
[----:B0-----:R-:W-:-:S08]  /*1cc0*/  DMUL R30, R16, UR8 ;  /* 0x00000008101e7c28 */ /* 0x001fd00008000000 */
[----:B------:R-:W-:Y:S01]  /*1cd0*/  DFMA R30, R30, 0.5, R44 ;  /* 0x3fe000001e1e782b */ /* 0x000fe2000000002c */
[----:B------:R-:W-:Y:S10]  /*1ce0*/  @P1 BRA `(.L_x_31) ;  /* 0x0000000000a81947 */ /* 0x000ff40003800000 */
[----:B------:R-:W0:Y:S01]  /*1cf0*/  LDC.64 R6, c[0x0][0x3b8] ;  /* 0x0000ee00ff067b82 */ /* 0x000e220000000a00 */
[----:B------:R-:W-:Y:S01]  /*1d00*/  BSSY.RECONVERGENT B0, `(.L_x_32) ;  /* 0x0000009000007945 */ /* 0x000fe20003800200 */
[----:B------:R-:W-:-:S07]  /*1d10*/  MOV R9, RZ ;  /* 0x000000ff00097202 */ /* 0x000fce0000000f00 */
.L_x_33:
[----:B0-----:R-:W-:-:S05]  /*1d20*/  IMAD.WIDE.U32 R32, R9, 0x8, R6 ;  /* 0x0000000809207825 */ /* 0x001fca00078e0006 */
[----:B------:R-:W2:Y:S01]  /*1d30*/  LDG.E.64 R10, desc[UR6][R32.64+0x8] ;  /* 0x00000806200a7981 */ /* 0x000ea2000c1e1b00 */
[----:B------:R-:W-:Y:S02]  /*1d40*/  VIADD R0, R9, 0x1 ;  /* 0x0000000109007836 */ /* 0x000fe40000000000 */
[----:B------:R-:W-:Y:S02]  /*1d50*/  IMAD.MOV.U32 R15, RZ, RZ, R9 ;  /* 0x000000ffff0f7224 */ /* 0x000fe400078e0009 */
[----:B------:R-:W-:Y:S01]  /*1d60*/  IMAD.MOV.U32 R9, RZ, RZ, R0 ;  /* 0x000000ffff097224 */ /* 0x000fe200078e0000 */
[----:B--2---:R-:W-:-:S14]  /*1d70*/  DSETP.GT.AND P0, PT, R22, R10, PT ;  /* 0x0000000a1600722a */ /* 0x004fdc0003f04000 */
[----:B------:R-:W-:Y:S05]  /*1d80*/  @P0 BRA `(.L_x_33) ;  /* 0xfffffffc00e40947 */ /* 0x000fea000383ffff */
[----:B------:R-:W-:Y:S05]  /*1d90*/  BSYNC.RECONVERGENT B0 ;  /* 0x0000000000007941 */ /* 0x000fea0003800200 */
.L_x_32:
[----:B------:R-:W2:Y:S01]  /*1da0*/  LDG.E.64 R6, desc[UR6][R32.64] ;  /* 0x0000000620067981 */ /* 0x000ea2000c1e1b00 */
[----:B------:R-:W-:Y:S01]  /*1db0*/  MOV R8, 0x1 ;  /* 0x0000000100087802 */ /* 0x000fe20000000f00 */
        /* <DEDUP_REMOVED lines=22> */
.L_x_35:
[----:B------:R-:W-:Y:S05]  /*1f20*/  BSYNC.RECONVERGENT B2 ;  /* 0x0000000000027941 */ /* 0x000fea0003800200 */
.L_x_34:
[----:B------:R-:W0:Y:S02]  /*1f30*/  LDC.64 R8, c[0x0][0x3c0] ;  /* 0x0000f000ff087b82 */ /* 0x000e240000000a00 */
[----:B0-----:R-:W-:-:S05]  /*1f40*/  IMAD.WIDE.U32 R8, R15, 0x8, R8 ;  /* 0x000000080f087825 */ /* 0x001fca00078e0008 */
[----:B------:R-:W2:Y:S04]  /*1f50*/  LDG.E.64 R10, desc[UR6][R8.64+0x8] ;  /* 0x00000806080a7981 */ /* 0x000ea8000c1e1b00 */
[----:B------:R-:W2:Y:S02]  /*1f60*/  LDG.E.64 R32, desc[UR6][R8.64] ;  /* 0x0000000608207981 */ /* 0x000ea4000c1e1b00 */
[----:B--2---:R-:W-:-:S08]  /*1f70*/  DADD R10, R10, -R32 ;  /* 0x000000000a0a7229 */ /* 0x004fd00000000820 */
[----:B------:R-:W-:-:S11]  /*1f80*/  DFMA R32, R10, R6, R32 ;  /* 0x000000060a20722b */ /* 0x000fd60000000020 */
.L_x_31:
[----:B------:R-:W-:Y:S05]  /*1f90*/  BSYNC.RECONVERGENT B1 ;  /* 0x0000000000017941 */ /* 0x000fea0003800200 */
.L_x_30:
[----:B------:R-:W0:Y:S01]  /*1fa0*/  MUFU.RCP64H R7, R29 ;  /* 0x0000001d00077308 */ /* 0x000e220000001800 */
[----:B------:R-:W-:Y:S01]  /*1fb0*/  IMAD.MOV.U32 R6, RZ, RZ, 0x1 ;  /* 0x00000001ff067424 */ /* 0x000fe200078e00ff */
[----:B------:R-:W-:Y:S01]  /*1fc0*/  FSETP.GEU.AND P2, PT, |R31|, 6.5827683646048100446e-37, PT ;  /* 0x036000001f00780b */ /* 0x000fe20003f4e200 */
[----:B------:R-:W-:Y:S01]  /*1fd0*/  BSSY.RECONVERGENT B1, `(.L_x_36) ;  /* 0x0000013000017945 */ /* 0x000fe20003800200 */
[----:B------:R-:W-:-:S03]  /*1fe0*/  DFMA R32, R18, R30, R32 ;  /* 0x0000001e1220722b */ /* 0x000fc60000000020 */
        /* <DEDUP_REMOVED lines=17> */
.L_x_37:
[----:B------:R-:W-:Y:S05]  /*2100*/  BSYNC.RECONVERGENT B1 ;  /* 0x0000000000017941 */ /* 0x000fea0003800200 */
.L_x_36:
[----:B------:R-:W0:Y:S01]  /*2110*/  MUFU.RCP64H R9, R27 ;  /* 0x0000001b00097308 */ /* 0x000e220000001800 */
[----:B------:R-:W-:Y:S01]  /*2120*/  IMAD.MOV.U32 R8, RZ, RZ, 0x1 ;  /* 0x00000001ff087424 */ /* 0x000fe200078e00ff */
[----:B------:R-:W-:Y:S01]  /*2130*/  FSETP.GEU.AND P2, PT, |R31|, 6.5827683646048100446e-37, PT ;  /* 0x036000001f00780b */ /* 0x000fe20003f4e200 */
[----:B------:R-:W-:Y:S01]  /*2140*/  DADD R6, -R6, 1 ;  /* 0x3ff0000006067429 */ /* 0x000fe20000000100 */
[----:B------:R-:W-:Y:S07]  /*2150*/  BSSY.RECONVERGENT B1, `(.L_x_38) ;  /* 0x0000015000017945 */ /* 0x000fee0003800200 */
[----:B------:R-:W-:-:S02]  /*2160*/  DMUL R32, R32, R6 ;  /* 0x0000000620207228 */ /* 0x000fc40000000000 */
        /* <DEDUP_REMOVED lines=19> */
.L_x_39:
[----:B------:R-:W-:Y:S05]  /*22a0*/  BSYNC.RECONVERGENT B1 ;  /* 0x0000000000017941 */ /* 0x000fea0003800200 */
.L_x_38:
        /* <DEDUP_REMOVED lines=10> */
[----:B------:R-:W-:-:S07]  /*2350*/  IMAD.MOV.U32 R9, RZ, RZ, RZ ;  /* 0x000000ffff097224 */ /* 0x000fce00078e00ff */
.L_x_43:
        /* <DEDUP_REMOVED lines=8> */
.L_x_42:
        /* <DEDUP_REMOVED lines=23> */
[----:B------:R-:W-:Y:S05]  /*2550*/  CALL.REL.NOINC `($__internal_0_$__cuda_sm20_div_rn_f64_full) ;  /* 0x0000003400847944 */ /* 0x000fea0003c00000 */
.L_x_45:
[----:B------:R-:W-:Y:S05]  /*2560*/  BSYNC.RECONVERGENT B2 ;  /* 0x0000000000027941 */ /* 0x000fea0003800200 */
.L_x_44:
[----:B------:R-:W0:Y:S02]  /*2570*/  LDC.64 R8, c[0x0][0x3c0] ;  /* 0x0000f000ff087b82 */ /* 0x000e240000000a00 */
[----:B0-----:R-:W-:-:S05]  /*2580*/  IMAD.WIDE.U32 R8, R15, 0x8, R8 ;  /* 0x000000080f087825 */ /* 0x001fca00078e0008 */
[----:B------:R-:W2:Y:S04]  /*2590*/  LDG.E.64 R10, desc[UR6][R8.64+0x8] ;  /* 0x00000806080a7981 */ /* 0x000ea8000c1e1b00 */
[----:B------:R-:W2:Y:S02]  /*25a0*/  LDG.E.64 R34, desc[UR6][R8.64] ;  /* 0x0000000608227981 */ /* 0x000ea4000c1e1b00 */
[----:B--2---:R-:W-:-:S08]  /*25b0*/  DADD R10, R10, -R34 ;  /* 0x000000000a0a7229 */ /* 0x004fd00000000822 */
[----:B------:R-:W-:-:S11]  /*25c0*/  DFMA R34, R10, R6, R34 ;  /* 0x000000060a22722b */ /* 0x000fd60000000022 */
.L_x_41:
[----:B------:R-:W-:Y:S05]  /*25d0*/  BSYNC.RECONVERGENT B1 ;  /* 0x0000000000017941 */ /* 0x000fea0003800200 */
.L_x_40:
[----:B------:R-:W0:Y:S01]  /*25e0*/  MUFU.RCP64H R7, R29 ;  /* 0x0000001d00077308 */ /* 0x000e220000001800 */
[----:B------:R-:W-:Y:S01]  /*25f0*/  MOV R6, 0x1 ;  /* 0x0000000100067802 */ /* 0x000fe20000000f00 */
[----:B------:R-:W-:Y:S01]  /*2600*/  BSSY.RECONVERGENT B1, `(.L_x_46) ;  /* 0x0000014000017945 */ /* 0x000fe20003800200 */
[----:B------:R-:W-:Y:S01]  /*2610*/  FSETP.GEU.AND P2, PT, |R33|, 6.5827683646048100446e-37, PT ;  /* 0x036000002100780b */ /* 0x000fe20003f4e200 */
        /* <DEDUP_REMOVED lines=18> */
.L_x_47:
[----:B------:R-:W-:Y:S05]  /*2740*/  BSYNC.RECONVERGENT B1 ;  /* 0x0000000000017941 */ /* 0x000fea0003800200 */
.L_x_46:
        /* <DEDUP_REMOVED lines=23> */
[----:B------:R-:W-:Y:S02]  /*28c0*/  IMAD.MOV.U32 R8, RZ, RZ, R6 ;  /* 0x000000ffff087224 */ /* 0x000fe400078e0006 */
[----:B------:R-:W-:-:S07]  /*28d0*/  IMAD.MOV.U32 R9, RZ, RZ, R7 ;  /* 0x000000ffff097224 */ /* 0x000fce00078e0007 */
.L_x_49:
[----:B------:R-:W-:Y:S05]  /*28e0*/  BSYNC.RECONVERGENT B1 ;  /* 0x0000000000017941 */ /* 0x000fea0003800200 */
.L_x_48:
[----:B------:R-:W-:Y:S01]  /*28f0*/  BSSY.RECONVERGENT B1, `(.L_x_50) ;  /* 0x000002f000017945 */ /* 0x000fe20003800200 */
[----:B------:R-:W-:Y:S01]  /*2900*/  DADD R32, R34, -R8 ;  /* 0x0000000022207229 */ /* 0x000fe20000000808 */
[----:B------:R-:W-:Y:S01]  /*2910*/  MOV R8, 0x0 ;  /* 0x0000000000087802 */ /* 0x000fe20000000f00 */
[----:B------:R-:W-:Y:S01]  /*2920*/  IMAD.MOV.U32 R9, RZ, RZ, -0x40100000 ;  /* 0xbff00000ff097424 */ /* 0x000fe200078e00ff */
[----:B------:R-:W-:Y:S08]  /*2930*/  @P1 BRA `(.L_x_51) ;  /* 0x0000000000a81947 */ /* 0x000ff00003800000 */
[----:B------:R-:W0:Y:S01]  /*2940*/  LDC.64 R6, c[0x0][0x3b8] ;  /* 0x0000ee00ff067b82 */ /* 0x000e220000000a00 */
[----:B------:R-:W-:Y:S01]  /*2950*/  BSSY.RECONVERGENT B0, `(.L_x_52) ;  /* 0x0000009000007945 */ /* 0x000fe20003800200 */
[----:B------:R-:W-:-:S07]  /*2960*/  IMAD.MOV.U32 R9, RZ, RZ, RZ ;  /* 0x000000ffff097224 */ /* 0x000fce00078e00ff */
.L_x_53:
[----:B0-----:R-:W-:-:S05]  /*2970*/  IMAD.WIDE.U32 R34, R9, 0x8, R6 ;  /* 0x0000000809227825 */ /* 0x001fca00078e0006 */
[----:B------:R-:W2:Y:S01]  /*2980*/  LDG.E.64 R10, desc[UR6][R34.64+0x8] ;  /* 0x00000806220a7981 */ /* 0x000ea2000c1e1b00 */
[----:B------:R-:W-:Y:S01]  /*2990*/  VIADD R0, R9, 0x1 ;  /* 0x0000000109007836 */ /* 0x000fe20000000000 */
[----:B------:R-:W-:-:S03]  /*29a0*/  MOV R15, R9 ;  /* 0x00000009000f7202 */ /* 0x000fc60000000f00 */
[----:B------:R-:W-:Y:S01]  /*29b0*/  IMAD.MOV.U32 R9, RZ, RZ, R0 ;  /* 0x000000ffff097224 */ /* 0x000fe200078e0000 */
[----:B--2---:R-:W-:-:S14]  /*29c0*/  DSETP.GT.AND P0, PT, R22, R10, PT ;  /* 0x0000000a1600722a */ /* 0x004fdc0003f04000 */
[----:B------:R-:W-:Y:S05]  /*29d0*/  @P0 BRA `(.L_x_53) ;  /* 0xfffffffc00e40947 */ /* 0x000fea000383ffff */
[----:B------:R-:W-:Y:S05]  /*29e0*/  BSYNC.RECONVERGENT B0 ;  /* 0x0000000000007941 */ /* 0x000fea0003800200 */
.L_x_52:
        /* <DEDUP_REMOVED lines=24> */
.L_x_55:
[----:B------:R-:W-:Y:S05]  /*2b70*/  BSYNC.RECONVERGENT B2 ;  /* 0x0000000000027941 */ /* 0x000fea0003800200 */
.L_x_54:
[----:B------:R-:W0:Y:S02]  /*2b80*/  LDC.64 R10, c[0x0][0x3c0] ;  /* 0x0000f000ff0a7b82 */ /* 0x000e240000000a00 */
[----:B0-----:R-:W-:-:S05]  /*2b90*/  IMAD.WIDE.U32 R10, R15, 0x8, R10 ;  /* 0x000000080f0a7825 */ /* 0x001fca00078e000a */
[----:B------:R-:W2:Y:S04]  /*2ba0*/  LDG.E.64 R8, desc[UR6][R10.64+0x8] ;  /* 0x000008060a087981 */ /* 0x000ea8000c1e1b00 */
[----:B------:R-:W2:Y:S02]  /*2bb0*/  LDG.E.64 R12, desc[UR6][R10.64] ;  /* 0x000000060a0c7981 */ /* 0x000ea4000c1e1b00 */
[----:B--2---:R-:W-:-:S08]  /*2bc0*/  DADD R8, R8, -R12 ;  /* 0x0000000008087229 */ /* 0x004fd0000000080c */
[----:B------:R-:W-:-:S11]  /*2bd0*/  DFMA R8, R8, R6, R12 ;  /* 0x000000060808722b */ /* 0x000fd6000000000c */
.L_x_51:
[----:B------:R-:W-:Y:S05]  /*2be0*/  BSYNC.RECONVERGENT B1 ;  /* 0x0000000000017941 */ /* 0x000fea0003800200 */
.L_x_50:
[----:B------:R-:W0:Y:S01]  /*2bf0*/  MUFU.RCP64H R7, R29 ;  /* 0x0000001d00077308 */ /* 0x000e220000001800 */
[----:B------:R-:W-:Y:S01]  /*2c00*/  IMAD.MOV.U32 R6, RZ, RZ, 0x1 ;  /* 0x00000001ff067424 */ /* 0x000fe200078e00ff */
[----:B------:R-:W1:Y:S01]  /*2c10*/  LDCU.64 UR8, c[0x0][0x3a8] ;  /* 0x00007500ff0877ac */ /* 0x000e620008000a00 */
[----:B------:R-:W-:Y:S04]  /*2c20*/  BSSY.RECONVERGENT B1, `(.L_x_56) ;  /* 0x0000015000017945 */ /* 0x000fe80003800200 */
[----:B0-----:R-:W-:Y:S02]  /*2c30*/  DFMA R10, -R28, R6, 1 ;  /* 0x3ff000001c0a742b */ /* 0x001fe40000000106 */
[----:B-1----:R-:W-:-:S06]  /*2c40*/  DFMA R34, R32, UR8, R44 ;  /* 0x0000000820227c2b */ /* 0x002fcc000800002c */
[----:B------:R-:W-:Y:S02]  /*2c50*/  DFMA R10, R10, R10, R10 ;  /* 0x0000000a0a0a722b */ /* 0x000fe4000000000a */
[----:B------:R-:W-:Y:S02]  /*2c60*/  DFMA R18, R18, R34, R8 ;  /* 0x000000221212722b */ /* 0x000fe40000000008 */
[----:B------:R-:W-:-:S04]  /*2c70*/  FSETP.GEU.AND P2, PT, |R35|, 6.5827683646048100446e-37, PT ;  /* 0x036000002300780b */ /* 0x000fc80003f4e200 */
        /* <DEDUP_REMOVED lines=15> */
.L_x_57:
[----:B------:R-:W-:Y:S05]  /*2d70*/  BSYNC.RECONVERGENT B1 ;  /* 0x0000000000017941 */ /* 0x000fea0003800200 */
.L_x_56:
[----:B------:R-:W0:Y:S01]  /*2d80*/  MUFU.RCP64H R9, R27 ;  /* 0x0000001b00097308 */ /* 0x000e220000001800 */
[----:B------:R-:W-:Y:S01]  /*2d90*/  MOV R8, 0x1 ;  /* 0x0000000100087802 */ /* 0x000fe20000000f00 */
[----:B------:R-:W-:Y:S01]  /*2da0*/  DADD R6, -R6, 1 ;  /* 0x3ff0000006067429 */ /* 0x000fe20000000100 */
[----:B------:R-:W-:Y:S01]  /*2db0*/  FSETP.GEU.AND P2, PT, |R35|, 6.5827683646048100446e-37, PT ;  /* 0x036000002300780b */ /* 0x000fe20003f4e200 */
[----:B------:R-:W-:Y:S06]  /*2dc0*/  BSSY.RECONVERGENT B1, `(.L_x_58) ;  /* 0x0000015000017945 */ /* 0x000fec0003800200 */
        /* <DEDUP_REMOVED lines=20> */
.L_x_59:
[----:B------:R-:W-:Y:S05]  /*2f10*/  BSYNC.RECONVERGENT B1 ;  /* 0x0000000000017941 */ /* 0x000fea0003800200 */
.L_x_58:
[----:B------:R-:W0:Y:S01]  /*2f20*/  MUFU.RCP64H R7, 6 ;  /* 0x4018000000077908 */ /* 0x000e220000001800 */
[----:B------:R-:W-:Y:S01]  /*2f30*/  IMAD.MOV.U32 R12, RZ, RZ, 0x0 ;  /* 0x00000000ff0c7424 */ /* 0x000fe200078e00ff */
[----:B------:R-:W-:Y:S01]  /*2f40*/  MOV R13, 0x40180000 ;  /* 0x40180000000d7802 */ /* 0x000fe20000000f00 */
[----:B------:R-:W-:Y:S01]  /*2f50*/  IMAD.MOV.U32 R6, RZ, RZ, 0x1 ;  /* 0x00000001ff067424 */ /* 0x000fe200078e00ff */
[----:B------:R-:W-:Y:S01]  /*2f60*/  DFMA R16, R30, 2, R16 ;  /* 0x400000001e10782b */ /* 0x000fe20000000010 */
[----:B------:R-:W1:Y:S01]  /*2f70*/  LDCU.64 UR8, c[0x0][0x3a8] ;  /* 0x00007500ff0877ac */ /* 0x000e620008000a00 */
[----:B------:R-:W-:Y:S01]  /*2f80*/  DADD R18, R18, -R8 ;  /* 0x0000000012127229 */ /* 0x000fe20000000808 */
[----:B------:R-:W-:Y:S05]  /*2f90*/  BSSY.RECONVERGENT B1, `(.L_x_60) ;  /* 0x0000016000017945 */ /* 0x000fea0003800200 */
[----:B------:R-:W-:-:S02]  /*2fa0*/  DFMA R16, R32, 2, R16 ;  /* 0x400000002010782b */ /* 0x000fc40000000010 */
[----:B0-----:R-:W-:-:S06]  /*2fb0*/  DFMA R10, R6, -R12, 1 ;  /* 0x3ff00000060a742b */ /* 0x001fcc000000080c */
[----:B------:R-:W-:Y:S02]  /*2fc0*/  DADD R16, R18, R16 ;  /* 0x0000000012107229 */ /* 0x000fe40000000010 */
[----:B------:R-:W-:-:S06]  /*2fd0*/  DFMA R10, R10, R10, R10 ;  /* 0x0000000a0a0a722b */ /* 0x000fcc000000000a */
[----:B-1----:R-:W-:Y:S02]  /*2fe0*/  DMUL R16, R16, UR8 ;  /* 0x0000000810107c28 */ /* 0x002fe40008000000 */
[----:B------:R-:W-:-:S08]  /*2ff0*/  DFMA R10, R6, R10, R6 ;  /* 0x0000000a060a722b */ /* 0x000fd00000000006 */
[----:B------:R-:W-:Y:S01]  /*3000*/  FSETP.GEU.AND P2, PT, |R17|, 6.5827683646048100446e-37, PT ;  /* 0x036000001100780b */ /* 0x000fe20003f4e200 */
[----:B------:R-:W-:-:S08]  /*3010*/  DFMA R6, R10, -R12, 1 ;  /* 0x3ff000000a06742b */ /* 0x000fd0000000080c */
[----:B------:R-:W-:-:S08]  /*3020*/  DFMA R6, R10, R6, R10 ;  /* 0x000000060a06722b */ /* 0x000fd0000000000a */
[----:B------:R-:W-:-:S08]  /*3030*/  DMUL R8, R16, R6 ;  /* 0x0000000610087228 */ /* 0x000fd00000000000 */
[----:B------:R-:W-:-:S08]  /*3040*/  DFMA R10, R8, -6, R16 ;  /* 0xc0180000080a782b */ /* 0x000fd00000000010 */
[----:B------:R-:W-:-:S10]  /*3050*/  DFMA R6, R6, R10, R8 ;  /* 0x0000000a0606722b */ /* 0x000fd40000000008 */
[----:B------:R-:W-:-:S05]  /*3060*/  FFMA R0, RZ, 2.375, R7 ;  /* 0x40180000ff007823 */ /* 0x000fca0000000007 */
[----:B------:R-:W-:-:S13]  /*3070*/  FSETP.GT.AND P0, PT, |R0|, 1.469367938527859385e-39, PT ;  /* 0x001000000000780b */ /* 0x000fda0003f04200 */
[----:B------:R-:W-:Y:S05]  /*3080*/  @P0 BRA P2, `(.L_x_61) ;  /* 0x0000000000180947 */ /* 0x000fea0001000000 */
[----:B------:R-:W-:Y:S01]  /*3090*/  IMAD.MOV.U32 R8, RZ, RZ, R16 ;  /* 0x000000ffff087224 */ /* 0x000fe200078e0010 */
[----:B------:R-:W-:Y:S01]  /*30a0*/  MOV R6, RZ ;  /* 0x000000ff00067202 */ /* 0x000fe20000000f00 */
[----:B------:R-:W-:Y:S01]  /*30b0*/  IMAD.MOV.U32 R9, RZ, RZ, R17 ;  /* 0x000000ffff097224 */ /* 0x000fe200078e0011 */
[----:B------:R-:W-:Y:S01]  /*30c0*/  MOV R0, 0x30f0 ;  /* 0x000030f000007802 */ /* 0x000fe20000000f00 */
[----:B------:R-:W-:-:S07]  /*30d0*/  IMAD.MOV.U32 R7, RZ, RZ, 0x40180000 ;  /* 0x40180000ff077424 */ /* 0x000fce00078e00ff */
[----:B------:R-:W-:Y:S05]  /*30e0*/  CALL.REL.NOINC `($__internal_0_$__cuda_sm20_div_rn_f64_full) ;  /* 0x0000002800a07944 */ /* 0x000fea0003c00000 */
.L_x_61:
[----:B------:R-:W-:Y:S05]  /*30f0*/  BSYNC.RECONVERGENT B1 ;  /* 0x0000000000017941 */ /* 0x000fea0003800200 */
.L_x_60:
[----:B------:R-:W0:Y:S01]  /*3100*/  LDC R9, c[0x0][0x3a0] ;  /* 0x0000e800ff097b82 */ /* 0x000e220000000800 */
[----:B------:R-:W-:-:S07]  /*3110*/  DADD R26, R44, R6 ;  /* 0x000000002c1a7229 */ /* 0x000fce0000000006 */
[----:B------:R-:W1:Y:S01]  /*3120*/  LDC.64 R32, c[0x0][0x3c8] ;  /* 0x0000f200ff207b82 */ /* 0x000e620000000a00 */
[----:B0-----:R-:W-:-:S05]  /*3130*/  IMAD.WIDE R42, R9, 0x8, R42 ;  /* 0x00000008092a7825 */ /* 0x001fca00078e022a */
[----:B------:R0:W-:Y:S04]  /*3140*/  STG.E.64 desc[UR6][R42.64], R26 ;  /* 0x0000001a2a007986 */ /* 0x0001e8000c101b06 */
[----:B-1----:R-:W2:Y:S04]  /*3150*/  LDG.E.64 R16, desc[UR6][R32.64+0x70] ;  /* 0x0000700620107981 */ /* 0x002ea8000c1e1b00 */
[----:B------:R-:W3:Y:S04]  /*3160*/  LDG.E.64 R6, desc[UR6][R32.64+0x30] ;  /* 0x0000300620067981 */ /* 0x000ee8000c1e1b00 */
[----:B------:R-:W4:Y:S04]  /*3170*/  LDG.E.64 R28, desc[UR6][R32.64] ;  /* 0x00000006201c7981 */ /* 0x000f28000c1e1b00 */
[----:B------:R-:W5:Y:S01]  /*3180*/  LDG.E.64 R10, desc[UR6][R32.64+0x8] ;  /* 0x00000806200a7981 */ /* 0x000f62000c1e1b00 */
[----:B------:R-:W-:Y:S01]  /*3190*/  IMAD.MOV.U32 R8, RZ, RZ, 0x1 ;  /* 0x00000001ff087424 */ /* 0x000fe200078e00ff */
[----:B------:R-:W-:Y:S01]  /*31a0*/  BSSY.RECONVERGENT B1, `(.L_x_62) ;  /* 0x0000019000017945 */ /* 0x000fe20003800200 */
[----:B--2---:R-:W1:Y:S01]  /*31b0*/  MUFU.RCP64H R9, R17 ;  /* 0x0000001100097308 */ /* 0x004e620000001800 */
[----:B---3--:R-:W-:-:S10]  /*31c0*/  DMUL R30, R6, R2 ;  /* 0x00000002061e7228 */ /* 0x008fd40000000000 */
[----:B------:R-:W-:Y:S01]  /*31d0*/  FSETP.GEU.AND P2, PT, |R31|, 6.5827683646048100446e-37, PT ;  /* 0x036000001f00780b */ /* 0x000fe20003f4e200 */
[----:B-1----:R-:W-:-:S08]  /*31e0*/  DFMA R12, -R16, R8, 1 ;  /* 0x3ff00000100c742b */ /* 0x002fd00000000108 */
[----:B------:R-:W-:-:S08]  /*31f0*/  DFMA R12, R12, R12, R12 ;  /* 0x0000000c0c0c722b */ /* 0x000fd0000000000c */
[----:B------:R-:W-:-:S08]  /*3200*/  DFMA R12, R8, R12, R8 ;  /* 0x0000000c080c722b */ /* 0x000fd00000000008 */
[----:B------:R-:W-:-:S08]  /*3210*/  DFMA R8, -R16, R12, 1 ;  /* 0x3ff000001008742b */ /* 0x000fd0000000010c */
[----:B------:R-:W-:Y:S02]  /*3220*/  DFMA R12, R12, R8, R12 ;  /* 0x000000080c0c722b */ /* 0x000fe4000000000c */
[----:B----4-:R-:W-:-:S06]  /*3230*/  DADD R8, R28, R28 ;  /* 0x000000001c087229 */ /* 0x010fcc000000001c */
[----:B------:R-:W-:Y:S02]  /*3240*/  DMUL R6, R30, R12 ;  /* 0x0000000c1e067228 */ /* 0x000fe40000000000 */
[----:B-----5:R-:W-:-:S06]  /*3250*/  DMUL R8, R8, R10 ;  /* 0x0000000a08087228 */ /* 0x020fcc0000000000 */
[----:B------:R-:W-:Y:S02]  /*3260*/  DFMA R18, -R16, R6, R30 ;  /* 0x000000061012722b */ /* 0x000fe4000000011e */
[----:B------:R-:W-:-:S06]  /*3270*/  DMUL R8, R22, R8 ;  /* 0x0000000816087228 */ /* 0x000fcc0000000000 */
[----:B------:R-:W-:Y:S02]  /*3280*/  DFMA R6, R12, R18, R6 ;  /* 0x000000120c06722b */ /* 0x000fe40000000006 */
[----:B------:R-:W-:-:S08]  /*3290*/  DFMA R28, R28, R28, R8 ;  /* 0x0000001c1c1c722b */ /* 0x000fd00000000008 */
[----:B------:R-:W-:-:S05]  /*32a0*/  FFMA R0, RZ, R17, R7 ;  /* 0x00000011ff007223 */ /* 0x000fca0000000007 */
[----:B------:R-:W-:-:S13]  /*32b0*/  FSETP.GT.AND P0, PT, |R0|, 1.469367938527859385e-39, PT ;  /* 0x001000000000780b */ /* 0x000fda0003f04200 */
[----:B0-----:R-:W-:Y:S05]  /*32c0*/  @P0 BRA P2, `(.L_x_63) ;  /* 0x0000000000180947 */ /* 0x001fea0001000000 */
[----:B------:R-:W-:Y:S01]  /*32d0*/  IMAD.MOV.U32 R8, RZ, RZ, R30 ;  /* 0x000000ffff087224 */ /* 0x000fe200078e001e */
[----:B------:R-:W-:Y:S01]  /*32e0*/  MOV R9, R31 ;  /* 0x0000001f00097202 */ /* 0x000fe20000000f00 */
[----:B------:R-:W-:Y:S01]  /*32f0*/  IMAD.MOV.U32 R6, RZ, RZ, R16 ;  /* 0x000000ffff067224 */ /* 0x000fe200078e0010 */
[----:B------:R-:W-:Y:S01]  /*3300*/  MOV R0, 0x3330 ;  /* 0x0000333000007802 */ /* 0x000fe20000000f00 */
[----:B------:R-:W-:-:S07]  /*3310*/  IMAD.MOV.U32 R7, RZ, RZ, R17 ;  /* 0x000000ffff077224 */ /* 0x000fce00078e0011 */
[----:B------:R-:W-:Y:S05]  /*3320*/  CALL.REL.NOINC `($__internal_0_$__cuda_sm20_div_rn_f64_full) ;  /* 0x0000002800107944 */ /* 0x000fea0003c00000 */
.L_x_63:
[----:B------:R-:W-:Y:S05]  /*3330*/  BSYNC.RECONVERGENT B1 ;  /* 0x0000000000017941 */ /* 0x000fea0003800200 */
.L_x_62:
[----:B------:R-:W0:Y:S02]  /*3340*/  LDC.64 R30, c[0x0][0x3c8] ;  /* 0x0000f200ff1e7b82 */ /* 0x000e240000000a00 */
[----:B0-----:R-:W2:Y:S01]  /*3350*/  LDG.E.64 R8, desc[UR6][R30.64+0x50] ;  /* 0x000050061e087981 */ /* 0x001ea2000c1e1b00 */
[----:B------:R-:W-:Y:S01]  /*3360*/  DMUL R18, R26, R6 ;  /* 0x000000061a127228 */ /* 0x000fe20000000000 */
[----:B------:R-:W-:Y:S07]  /*3370*/  BSSY.RECONVERGENT B1, `(.L_x_64) ;  /* 0x000001f000017945 */ /* 0x000fee0003800200 */
[----:B------:R-:W-:-:S02]  /*3380*/  DADD R12, -RZ, |R18| ;  /* 0x00000000ff0c7229 */ /* 0x000fc40000000512 */
[----:B--2---:R-:W-:-:S08]  /*3390*/  DMUL R8, R16, R8 ;  /* 0x0000000810087228 */ /* 0x004fd00000000000 */
[----:B------:R-:W-:Y:S01]  /*33a0*/  DMUL R8, R8, R6 ;  /* 0x0000000608087228 */ /* 0x000fe20000000000 */
[----:B------:R-:W-:-:S07]  /*33b0*/  IMAD.MOV.U32 R6, RZ, RZ, 0x1 ;  /* 0x00000001ff067424 */ /* 0x000fce00078e00ff */
[----:B------:R-:W-:-:S08]  /*33c0*/  DFMA R28, R26, -R8, R28 ;  /* 0x800000081a1c722b */ /* 0x000fd0000000001c */
[----:B------:R-:W-:Y:S02]  /*33d0*/  DADD R10, -RZ, |R28| ;  /* 0x00000000ff0a7229 */ /* 0x000fe4000000051c */
[----:B------:R-:W-:-:S08]  /*33e0*/  DSETP.GT.AND P0, PT, |R28|, |R18|, PT ;  /* 0x400000121c00722a */ /* 0x000fd00003f04200 */
[----:B------:R-:W-:Y:S02]  /*33f0*/  FSEL R17, R11, R13, P0 ;  /* 0x0000000d0b117208 */ /* 0x000fe40000000000 */
[----:B------:R-:W-:Y:S02]  /*3400*/  FSEL R16, R10, R12, P0 ;  /* 0x0000000c0a107208 */ /* 0x000fe40000000000 */
[----:B------:R-:W0:Y:S01]  /*3410*/  MUFU.RCP64H R7, R17 ;  /* 0x0000001100077308 */ /* 0x000e220000001800 */
[----:B------:R-:W-:Y:S02]  /*3420*/  FSEL R30, R12, R10, P0 ;  /* 0x0000000a0c1e7208 */ /* 0x000fe40000000000 */
[----:B------:R-:W-:-:S04]  /*3430*/  FSEL R31, R13, R11, P0 ;  /* 0x0000000b0d1f7208 */ /* 0x000fc80000000000 */
        /* <DEDUP_REMOVED lines=18> */
.L_x_65:
[----:B------:R-:W-:Y:S05]  /*3560*/  BSYNC.RECONVERGENT B1 ;  /* 0x0000000000017941 */ /* 0x000fea0003800200 */
.L_x_64:
[----:B------:R-:W-:Y:S01]  /*3570*/  DFMA R12, R6, R6, 1 ;  /* 0x3ff00000060c742b */ /* 0x000fe20000000006 */
[----:B------:R-:W-:Y:S01]  /*3580*/  IMAD.MOV.U32 R8, RZ, RZ, 0x0 ;  /* 0x00000000ff087424 */ /* 0x000fe200078e00ff */
[----:B------:R-:W-:Y:S01]  /*3590*/  BSSY.RECONVERGENT B0, `(.L_x_66) ;  /* 0x0000017000007945 */ /* 0x000fe20003800200 */
[----:B------:R-:W-:-:S03]  /*35a0*/  IMAD.MOV.U32 R9, RZ, RZ, 0x3fd80000 ;  /* 0x3fd80000ff097424 */ /* 0x000fc600078e00ff */
[----:B------:R-:W0:Y:S04]  /*35b0*/  MUFU.RSQ64H R33, R13 ;  /* 0x0000000d00217308 */ /* 0x000e280000001c00 */
[----:B------:R-:W-:-:S04]  /*35c0*/  IADD3 R32, PT, PT, R13, -0x3500000, RZ ;  /* 0xfcb000000d207810 */ /* 0x000fc80007ffe0ff */
[----:B------:R-:W-:Y:S02]  /*35d0*/  ISETP.GE.U32.AND P0, PT, R32, 0x7ca00000, PT ;  /* 0x7ca000002000780c */ /* 0x000fe40003f06070 */
[----:B0-----:R-:W-:-:S08]  /*35e0*/  DMUL R6, R32, R32 ;  /* 0x0000002020067228 */ /* 0x001fd00000000000 */
[----:B------:R-:W-:-:S08]  /*35f0*/  DFMA R6, R12, -R6, 1 ;  /* 0x3ff000000c06742b */ /* 0x000fd00000000806 */
[----:B------:R-:W-:Y:S02]  /*3600*/  DFMA R8, R6, R8, 0.5 ;  /* 0x3fe000000608742b */ /* 0x000fe40000000008 */
[----:B------:R-:W-:-:S08]  /*3610*/  DMUL R6, R32, R6 ;  /* 0x0000000620067228 */ /* 0x000fd00000000000 */
[----:B------:R-:W-:-:S08]  /*3620*/  DFMA R8, R8, R6, R32 ;  /* 0x000000060808722b */ /* 0x000fd00000000020 */
[----:B------:R-:W-:Y:S02]  /*3630*/  DMUL R36, R12, R8 ;  /* 0x000000080c247228 */ /* 0x000fe40000000000 */
[----:B------:R-:W-:Y:S01]  /*3640*/  VIADD R35, R9, 0xfff00000 ;  /* 0xfff0000009237836 */ /* 0x000fe20000000000 */
[----:B------:R-:W-:-:S05]  /*3650*/  MOV R34, R8 ;  /* 0x0000000800227202 */ /* 0x000fca0000000f00 */
[----:B------:R-:W-:-:S08]  /*3660*/  DFMA R10, R36, -R36, R12 ;  /* 0x80000024240a722b */ /* 0x000fd0000000000c */
[----:B------:R-:W-:Y:S01]  /*3670*/  DFMA R6, R10, R34, R36 ;  /* 0x000000220a06722b */ /* 0x000fe20000000024 */
[----:B------:R-:W-:Y:S10]  /*3680*/  @!P0 BRA `(.L_x_67) ;  /* 0x00000000001c8947 */ /* 0x000ff40003800000 */
[----:B------:R-:W-:Y:S01]  /*3690*/  IMAD.MOV.U32 R6, RZ, RZ, R8 ;  /* 0x000000ffff067224 */ /* 0x000fe200078e0008 */
[----:B------:R-:W-:Y:S01]  /*36a0*/  MOV R0, R32 ;  /* 0x0000002000007202 */ /* 0x000fe20000000f00 */
[----:B------:R-:W-:Y:S01]  /*36b0*/  IMAD.MOV.U32 R8, RZ, RZ, R36 ;  /* 0x000000ffff087224 */ /* 0x000fe200078e0024 */
[----:B------:R-:W-:Y:S01]  /*36c0*/  MOV R4, 0x3700 ;  /* 0x0000370000047802 */ /* 0x000fe20000000f00 */
[----:B------:R-:W-:Y:S02]  /*36d0*/  IMAD.MOV.U32 R9, RZ, RZ, R37 ;  /* 0x000000ffff097224 */ /* 0x000fe400078e0025 */
[----:B------:R-:W-:-:S07]  /*36e0*/  IMAD.MOV.U32 R7, RZ, RZ, R35 ;  /* 0x000000ffff077224 */ /* 0x000fce00078e0023 */
[----:B------:R-:W-:Y:S05]  /*36f0*/  CALL.REL.NOINC `($__internal_1_$__cuda_sm20_dsqrt_rn_f64_mediumpath_v1) ;  /* 0x0000002800b47944 */ /* 0x000fea0003c00000 */
.L_x_67:
[----:B------:R-:W-:Y:S05]  /*3700*/  BSYNC.RECONVERGENT B0 ;  /* 0x0000000000007941 */ /* 0x000fea0003800200 */
.L_x_66:
[----:B------:R-:W-:Y:S01]  /*3710*/  DSETP.MAX.AND P0, P2, R16, R30, PT ;  /* 0x0000001e1000722a */ /* 0x000fe20003a0f000 */
[----:B------:R-:W-:Y:S01]  /*3720*/  IMAD.MOV.U32 R4, RZ, RZ, R17 ;  /* 0x000000ffff047224 */ /* 0x000fe200078e0011 */
[----:B------:R-:W0:Y:S01]  /*3730*/  F2F.F32.F64 R0, R28 ;  /* 0x0000001c00007310 */ /* 0x000e220000301000 */
[----:B------:R-:W-:Y:S01]  /*3740*/  IMAD.MOV.U32 R9, RZ, RZ, R30 ;  /* 0x000000ffff097224 */ /* 0x000fe200078e001e */
[----:B------:R-:W-:Y:S01]  /*3750*/  DADD R18, |R28|, |R18| ;  /* 0x000000001c127229 */ /* 0x000fe20000000612 */
[----:B------:R-:W-:Y:S01]  /*3760*/  UMOV UR8, 0xffffffff ;  /* 0xffffffff00087882 */ /* 0x000fe20000000000 */
[----:B------:R-:W-:Y:S01]  /*3770*/  FSEL R11, R4, R31, P0 ;  /* 0x0000001f040b7208 */ /* 0x000fe20000000000 */
[C---:B------:R-:W-:Y:S01]  /*3780*/  DMUL R6, R16.reuse, R6 ;  /* 0x0000000610067228 */ /* 0x040fe20000000000 */
[----:B------:R-:W-:Y:S01]  /*3790*/  MOV R4, R16 ;  /* 0x0000001000047202 */ /* 0x000fe20000000f00 */
[----:B------:R-:W-:Y:S01]  /*37a0*/  UMOV UR9, 0x7fefffff ;  /* 0x7fefffff00097882 */ /* 0x000fe20000000000 */
[----:B------:R-:W-:Y:S01]  /*37b0*/  IMAD.MOV.U32 R13, RZ, RZ, 0x3f3504f3 ;  /* 0x3f3504f3ff0d7424 */ /* 0x000fe200078e00ff */
[----:B------:R-:W-:Y:S01]  /*37c0*/  BSSY.RECONVERGENT B0, `(.L_x_68) ;  /* 0x0000015000007945 */ /* 0x000fe20003800200 */
[----:B------:R-:W-:Y:S01]  /*37d0*/  SEL R8, R4, R9, P0 ;  /* 0x0000000904087207 */ /* 0x000fe20000000000 */
[----:B------:R-:W-:Y:S01]  /*37e0*/  IMAD.MOV.U32 R4, RZ, RZ, 0x3fb504f3 ;  /* 0x3fb504f3ff047424 */ /* 0x000fe200078e00ff */
[----:B------:R-:W-:Y:S01]  /*37f0*/  @P2 LOP3.LUT R11, R31, 0x80000, RZ, 0xfc, !PT ;  /* 0x000800001f0b2812 */ /* 0x000fe200078efcff */
[----:B------:R-:W-:-:S02]  /*3800*/  DSETP.NEU.AND P2, PT, R16, RZ, PT ;  /* 0x000000ff1000722a */ /* 0x000fc40003f4d000 */
[----:B------:R-:W-:Y:S01]  /*3810*/  FFMA R4, R13, -R4, 1 ;  /* 0x3f8000000d047423 */ /* 0x000fe20000000804 */
[----:B------:R-:W-:-:S03]  /*3820*/  MOV R9, R11 ;  /* 0x0000000b00097202 */ /* 0x000fc60000000f00 */
[----:B------:R-:W-:Y:S02]  /*3830*/  FSEL R11, R18, R6, !P2 ;  /* 0x00000006120b7208 */ /* 0x000fe40005000000 */
[----:B------:R-:W-:Y:S01]  /*3840*/  FSEL R7, R19, R7, !P2 ;  /* 0x0000000713077208 */ /* 0x000fe20005000000 */
[----:B------:R-:W-:Y:S01]  /*3850*/  DSETP.GT.AND P0, PT, R8, UR8, PT ;  /* 0x0000000808007e2a */ /* 0x000fe2000bf04000 */
[----:B------:R-:W-:-:S03]  /*3860*/  FFMA R9, R4, R13, 0.70710676908493041992 ;  /* 0x3f3504f304097423 */ /* 0x000fc6000000000d */
[----:B0-----:R-:W0:Y:S02]  /*3870*/  FCHK P2, R0, 1.4142135381698608398 ;  /* 0x3fb504f300007902 */ /* 0x001e240000040000 */
[----:B------:R-:W-:Y:S01]  /*3880*/  FSEL R6, R18, R11, P0 ;  /* 0x0000000b12067208 */ /* 0x000fe20000000000 */
[----:B------:R-:W-:Y:S01]  /*3890*/  FFMA R8, R0, R9, RZ ;  /* 0x0000000900087223 */ /* 0x000fe200000000ff */
[----:B------:R-:W-:-:S03]  /*38a0*/  FSEL R7, R19, R7, P0 ;  /* 0x0000000713077208 */ /* 0x000fc60000000000 */
[----:B------:R-:W-:Y:S01]  /*38b0*/  FFMA R10, R8, -1.4142135381698608398, R0 ;  /* 0xbfb504f3080a7823 */ /* 0x000fe20000000000 */
[----:B------:R1:W2:Y:S03]  /*38c0*/  F2F.F32.F64 R4, R6 ;  /* 0x0000000600047310 */ /* 0x0002a60000301000 */
[----:B------:R-:W-:Y:S01]  /*38d0*/  FFMA R9, R9, R10, R8 ;  /* 0x0000000a09097223 */ /* 0x000fe20000000008 */
[----:B0-----:R-:W-:Y:S06]  /*38e0*/  @!P2 BRA `(.L_x_69) ;  /* 0x000000000008a947 */ /* 0x001fec0003800000 */
[----:B-1----:R-:W-:-:S07]  /*38f0*/  MOV R6, 0x3910 ;  /* 0x0000391000067802 */ /* 0x002fce0000000f00 */
[----:B--2---:R-:W-:Y:S05]  /*3900*/  CALL.REL.NOINC `($__internal_3_$__cuda_sm3x_div_rn_noftz_f32_slowpath) ;  /* 0x0000002c002c7944 */ /* 0x004fea0003c00000 */
.L_x_69:
[----:B------:R-:W-:Y:S05]  /*3910*/  BSYNC.RECONVERGENT B0 ;  /* 0x0000000000007941 */ /* 0x000fea0003800200 */
.L_x_68:
[----:B-12---:R-:W-:Y:S01]  /*3920*/  FADD R7, R4, R9 ;  /* 0x0000000904077221 */ /* 0x006fe20000000000 */
[----:B------:R-:W-:Y:S03]  /*3930*/  BSSY.RECONVERGENT B0, `(.L_x_70) ;  /* 0x000000e000007945 */ /* 0x000fe60003800200 */
[----:B------:R-:W-:Y:S01]  /*3940*/  VIADD R6, R7, 0xf3000000 ;  /* 0xf300000007067836 */ /* 0x000fe20000000000 */
[----:B------:R0:W1:Y:S04]  /*3950*/  MUFU.RSQ R0, R7 ;  /* 0x0000000700007308 */ /* 0x0000680000001400 */
[----:B------:R-:W-:-:S13]  /*3960*/  ISETP.GT.U32.AND P0, PT, R6, 0x727fffff, PT ;  /* 0x727fffff0600780c */ /* 0x000fda0003f04070 */
[----:B01----:R-:W-:Y:S05]  /*3970*/  @!P0 BRA `(.L_x_71) ;  /* 0x0000000000148947 */ /* 0x003fea0003800000 */
[----:B------:R-:W-:Y:S01]  /*3980*/  IMAD.MOV.U32 R0, RZ, RZ, R7 ;  /* 0x000000ffff007224 */ /* 0x000fe200078e0007 */
[----:B------:R-:W-:-:S07]  /*3990*/  MOV R13, 0x39b0 ;  /* 0x000039b0000d7802 */ /* 0x000fce0000000f00 */
[----:B------:R-:W-:Y:S05]  /*39a0*/  CALL.REL.NOINC `($__internal_2_$__cuda_sm20_sqrt_rn_f32_slowpath) ;  /* 0x0000002800a87944 */ /* 0x000fea0003c00000 */
[----:B------:R-:W-:Y:S01]  /*39b0*/  MOV R6, R0 ;  /* 0x0000000000067202 */ /* 0x000fe20000000f00 */
[----:B------:R-:W-:Y:S06]  /*39c0*/  BRA `(.L_x_72) ;  /* 0x0000000000107947 */ /* 0x000fec0003800000 */
.L_x_71:
[----:B------:R-:W-:Y:S01]  /*39d0*/  FMUL.FTZ R6, R7, R0 ;  /* 0x0000000007067220 */ /* 0x000fe20000410000 */
[----:B------:R-:W-:-:S03]  /*39e0*/  FMUL.FTZ R0, R0, 0.5 ;  /* 0x3f00000000007820 */ /* 0x000fc60000410000 */
[----:B------:R-:W-:-:S04]  /*39f0*/  FFMA R7, -R6, R6, R7 ;  /* 0x0000000606077223 */ /* 0x000fc80000000107 */
[----:B------:R-:W-:-:S07]  /*3a00*/  FFMA R6, R7, R0, R6 ;  /* 0x0000000007067223 */ /* 0x000fce0000000006 */
.L_x_72:
[----:B------:R-:W-:Y:S05]  /*3a10*/  BSYNC.RECONVERGENT B0 ;  /* 0x0000000000007941 */ /* 0x000fea0003800200 */
.L_x_70:
[----:B------:R-:W0:Y:S01]  /*3a20*/  LDC R11, c[0x0][0x3a0] ;  /* 0x0000e800ff0b7b82 */ /* 0x000e220000000800 */
[----:B------:R-:W1:Y:S01]  /*3a30*/  F2F.F64.F32 R6, R6 ;  /* 0x0000000600067310 */ /* 0x000e620000201800 */
[----:B------:R-:W-:Y:S01]  /*3a40*/  FADD R9, R4, -R9 ;  /* 0x8000000904097221 */ /* 0x000fe20000000000 */
[----:B------:R-:W-:Y:S03]  /*3a50*/  BSSY.RECONVERGENT B0, `(.L_x_73) ;  /* 0x0000010000007945 */ /* 0x000fe60003800200 */
[----:B------:R-:W-:-:S03]  /*3a60*/  VIADD R0, R9, 0xf3000000 ;  /* 0xf300000009007836 */ /* 0x000fc60000000000 */
[----:B------:R2:W3:Y:S02]  /*3a70*/  MUFU.RSQ R4, R9 ;  /* 0x0000000900047308 */ /* 0x0004e40000001400 */
[----:B------:R-:W-:Y:S01]  /*3a80*/  ISETP.GT.U32.AND P0, PT, R0, 0x727fffff, PT ;  /* 0x727fffff0000780c */ /* 0x000fe20003f04070 */
[----:B0-----:R-:W-:-:S05]  /*3a90*/  IMAD.WIDE R24, R11, 0x8, R24 ;  /* 0x000000080b187825 */ /* 0x001fca00078e0218 */
[----:B-1----:R2:W-:Y:S07]  /*3aa0*/  STG.E.64 desc[UR6][R24.64], R6 ;  /* 0x0000000618007986 */ /* 0x0025ee000c101b06 */
[----:B---3--:R-:W-:Y:S05]  /*3ab0*/  @!P0 BRA `(.L_x_74) ;  /* 0x0000000000148947 */ /* 0x008fea0003800000 */
[----:B------:R-:W-:Y:S01]  /*3ac0*/  IMAD.MOV.U32 R0, RZ, RZ, R9 ;  /* 0x000000ffff007224 */ /* 0x000fe200078e0009 */
[----:B------:R-:W-:-:S07]  /*3ad0*/  MOV R13, 0x3af0 ;  /* 0x00003af0000d7802 */ /* 0x000fce0000000f00 */
[----:B--2---:R-:W-:Y:S05]  /*3ae0*/  CALL.REL.NOINC `($__internal_2_$__cuda_sm20_sqrt_rn_f32_slowpath) ;  /* 0x0000002800587944 */ /* 0x004fea0003c00000 */
[----:B------:R-:W-:Y:S01]  /*3af0*/  MOV R6, R0 ;  /* 0x0000000000067202 */ /* 0x000fe20000000f00 */
[----:B------:R-:W-:Y:S06]  /*3b00*/  BRA `(.L_x_75) ;  /* 0x0000000000107947 */ /* 0x000fec0003800000 */
.L_x_74:
[----:B--2---:R-:W-:Y:S01]  /*3b10*/  FMUL.FTZ R6, R9, R4 ;  /* 0x0000000409067220 */ /* 0x004fe20000410000 */
[----:B------:R-:W-:-:S03]  /*3b20*/  FMUL.FTZ R0, R4, 0.5 ;  /* 0x3f00000004007820 */ /* 0x000fc60000410000 */
[----:B------:R-:W-:-:S04]  /*3b30*/  FFMA R7, -R6, R6, R9 ;  /* 0x0000000606077223 */ /* 0x000fc80000000109 */
[----:B------:R-:W-:-:S07]  /*3b40*/  FFMA R6, R7, R0, R6 ;  /* 0x0000000007067223 */ /* 0x000fce0000000006 */
.L_x_75:
[----:B------:R-:W-:Y:S05]  /*3b50*/  BSYNC.RECONVERGENT B0 ;  /* 0x0000000000007941 */ /* 0x000fea0003800200 */
.L_x_73:
[----:B------:R-:W0:Y:S01]  /*3b60*/  LDC.64 R8, c[0x0][0x390] ;  /* 0x0000e400ff087b82 */ /* 0x000e220000000a00 */
[----:B------:R-:W1:Y:S01]  /*3b70*/  F2F.F64.F32 R6, R6 ;  /* 0x0000000600067310 */ /* 0x000e620000201800 */
[----:B0-----:R-:W-:-:S04]  /*3b80*/  IMAD.WIDE R8, R5, 0x8, R8 ;  /* 0x0000000805087825 */ /* 0x001fc800078e0208 */
[----:B------:R-:W-:-:S05]  /*3b90*/  IMAD.WIDE R12, R14, 0x8, R8 ;  /* 0x000000080e0c7825 */ /* 0x000fca00078e0208 */
[----:B-1----:R0:W-:Y:S04]  /*3ba0*/  STG.E.64 desc[UR6][R12.64], R6 ;  /* 0x000000060c007986 */ /* 0x0021e8000c101b06 */
[----:B------:R-:W2:Y:S01]  /*3bb0*/  LDG.E.128 R16, desc[UR6][R20.64] ;  /* 0x0000000614107981 */ /* 0x000ea2000c1e1d00 */
[----:B------:R-:W1:Y:S03]  /*3bc0*/  LDC.64 R38, c[0x0][0x3c8] ;  /* 0x0000f200ff267b82 */ /* 0x000e660000000a00 */
[----:B------:R-:W3:Y:S04]  /*3bd0*/  LDG.E.64 R34, desc[UR6][R24.64] ;  /* 0x0000000618227981 */ /* 0x000ee8000c1e1b00 */
[----:B-1----:R-:W3:Y:S04]  /*3be0*/  LDG.E.64 R32, desc[UR6][R38.64+0x8] ;  /* 0x0000080626207981 */ /* 0x002ee8000c1e1b00 */
[----:B------:R-:W4:Y:S04]  /*3bf0*/  LDG.E.64 R10, desc[UR6][R38.64+0x18] ;  /* 0x00001806260a7981 */ /* 0x000f28000c1e1b00 */
[----:B------:R-:W5:Y:S01]  /*3c00*/  LDG.E.64 R8, desc[UR6][R38.64+0x30] ;  /* 0x0000300626087981 */ /* 0x000f62000c1e1b00 */
[----:B0-----:R-:W-:Y:S01]  /*3c10*/  IMAD.MOV.U32 R6, RZ, RZ, 0x1 ;  /* 0x00000001ff067424 */ /* 0x001fe200078e00ff */
        /* <DEDUP_REMOVED lines=10> */
[----:B---3--:R-:W-:Y:S02]  /*3cc0*/  DMUL R32, R32, R34 ;  /* 0x0000002220207228 */ /* 0x008fe40000000000 */
[----:B0-----:R-:W-:-:S06]  /*3cd0*/  DFMA R12, -R28, R6, 1 ;  /* 0x3ff000001c0c742b */ /* 0x001fcc0000000106 */
[----:B----4-:R-:W-:Y:S02]  /*3ce0*/  DMUL R10, R32, R10 ;  /* 0x0000000a200a7228 */ /* 0x010fe40000000000 */
[----:B------:R-:W-:-:S06]  /*3cf0*/  DFMA R12, R12, R12, R12 ;  /* 0x0000000c0c0c722b */ /* 0x000fcc000000000c */
[----:B-----5:R-:W-:Y:S02]  /*3d00*/  DMUL R8, R10, R8 ;  /* 0x000000080a087228 */ /* 0x020fe40000000000 */
[----:B------:R-:W-:-:S06]  /*3d10*/  DFMA R12, R6, R12, R6 ;  /* 0x0000000c060c722b */ /* 0x000fcc0000000006 */
[----:B------:R-:W-:Y:S02]  /*3d20*/  DMUL R32, R8, 0.5 ;  /* 0x3fe0000008207828 */ /* 0x000fe40000000000 */
        /* <DEDUP_REMOVED lines=14> */
.L_x_77:
[----:B------:R-:W-:Y:S05]  /*3e10*/  BSYNC.RECONVERGENT B1 ;  /* 0x0000000000017941 */ /* 0x000fea0003800200 */
.L_x_76:
        /* <DEDUP_REMOVED lines=13> */
[----:B------:R-:W-:Y:S01]  /*3ef0*/  IADD3 R37, PT, PT, R9, -0x100000, RZ ;  /* 0xfff0000009257810 */ /* 0x000fe20007ffe0ff */
[----:B------:R-:W-:-:S05]  /*3f00*/  IMAD.MOV.U32 R36, RZ, RZ, R8 ;  /* 0x000000ffff247224 */ /* 0x000fca00078e0008 */
[----:B------:R-:W-:-:S08]  /*3f10*/  DFMA R10, R38, -R38, R12 ;  /* 0x80000026260a722b */ /* 0x000fd0000000000c */
[----:B------:R-:W-:Y:S01]  /*3f20*/  DFMA R6, R10, R36, R38 ;  /* 0x000000240a06722b */ /* 0x000fe20000000026 */
[----:B------:R-:W-:Y:S10]  /*3f30*/  @!P0 BRA `(.L_x_79) ;  /* 0x00000000001c8947 */ /* 0x000ff40003800000 */
[----:B------:R-:W-:Y:S01]  /*3f40*/  IMAD.MOV.U32 R6, RZ, RZ, R8 ;  /* 0x000000ffff067224 */ /* 0x000fe200078e0008 */
[----:B------:R-:W-:Y:S01]  /*3f50*/  MOV R8, R38 ;  /* 0x0000002600087202 */ /* 0x000fe20000000f00 */
[----:B------:R-:W-:Y:S01]  /*3f60*/  IMAD.MOV.U32 R9, RZ, RZ, R39 ;  /* 0x000000ffff097224 */ /* 0x000fe200078e0027 */
[----:B------:R-:W-:Y:S01]  /*3f70*/  MOV R7, R37 ;  /* 0x0000002500077202 */ /* 0x000fe20000000f00 */
[----:B------:R-:W-:Y:S01]  /*3f80*/  IMAD.MOV.U32 R0, RZ, RZ, R34 ;  /* 0x000000ffff007224 */ /* 0x000fe200078e0022 */
[----:B------:R-:W-:-:S07]  /*3f90*/  MOV R4, 0x3fb0 ;  /* 0x00003fb000047802 */ /* 0x000fce0000000f00 */
[----:B------:R-:W-:Y:S05]  /*3fa0*/  CALL.REL.NOINC `($__internal_1_$__cuda_sm20_dsqrt_rn_f64_mediumpath_v1) ;  /* 0x0000002000887944 */ /* 0x000fea0003c00000 */
.L_x_79:
[----:B------:R-:W-:Y:S05]  /*3fb0*/  BSYNC.RECONVERGENT B0 ;  /* 0x0000000000007941 */ /* 0x000fea0003800200 */
.L_x_78:
[----:B------:R-:W0:Y:S02]  /*3fc0*/  LDC.64 R8, c[0x0][0x3c8] ;  /* 0x0000f200ff087b82 */ /* 0x000e240000000a00 */
[----:B0-----:R-:W2:Y:S01]  /*3fd0*/  LDG.E.64 R8, desc[UR6][R8.64] ;  /* 0x0000000608087981 */ /* 0x001ea2000c1e1b00 */
[----:B------:R-:W-:Y:S01]  /*3fe0*/  IMAD.MOV.U32 R10, RZ, RZ, 0x1 ;  /* 0x00000001ff0a7424 */ /* 0x000fe200078e00ff */
[----:B------:R-:W-:Y:S01]  /*3ff0*/  DSETP.MAX.AND P0, P2, R28, R30, PT ;  /* 0x0000001e1c00722a */ /* 0x000fe20003a0f000 */
[----:B------:R-:W-:Y:S01]  /*4000*/  MOV R0, R29 ;  /* 0x0000001d00007202 */ /* 0x000fe20000000f00 */
[----:B------:R-:W-:Y:S01]  /*4010*/  DADD R16, |R16|, |R18| ;  /* 0x0000000010107229 */ /* 0x000fe20000000612 */
[----:B------:R-:W-:Y:S01]  /*4020*/  UMOV UR8, 0xffffffff ;  /* 0xffffffff00087882 */ /* 0x000fe20000000000 */
[----:B------:R-:W-:Y:S01]  /*4030*/  UMOV UR9, 0x7fefffff ;  /* 0x7fefffff00097882 */ /* 0x000fe20000000000 */
[----:B------:R-:W-:Y:S01]  /*4040*/  BSSY.RECONVERGENT B1, `(.L_x_80) ;  /* 0x0000022000017945 */ /* 0x000fe20003800200 */
[----:B------:R-:W-:Y:S01]  /*4050*/  FSEL R15, R0, R31, P0 ;  /* 0x0000001f000f7208 */ /* 0x000fe20000000000 */
[----:B------:R-:W-:-:S07]  /*4060*/  IMAD.MOV.U32 R0, RZ, RZ, R28 ;  /* 0x000000ffff007224 */ /* 0x000fce00078e001c */
[----:B------:R-:W-:Y:S01]  /*4070*/  @P2 LOP3.LUT R15, R31, 0x80000, RZ, 0xfc, !PT ;  /* 0x000800001f0f2812 */ /* 0x000fe200078efcff */
[----:B------:R-:W-:Y:S01]  /*4080*/  DSETP.NEU.AND P2, PT, R28, RZ, PT ;  /* 0x000000ff1c00722a */ /* 0x000fe20003f4d000 */
[----:B--2---:R-:W0:Y:S02]  /*4090*/  MUFU.RCP64H R11, R9 ;  /* 0x00000009000b7308 */ /* 0x004e240000001800 */
[----:B0-----:R-:W-:-:S08]  /*40a0*/  DFMA R12, -R8, R10, 1 ;  /* 0x3ff00000080c742b */ /* 0x001fd0000000010a */
[----:B------:R-:W-:-:S08]  /*40b0*/  DFMA R12, R12, R12, R12 ;  /* 0x0000000c0c0c722b */ /* 0x000fd0000000000c */
[----:B------:R-:W-:-:S08]  /*40c0*/  DFMA R12, R10, R12, R10 ;  /* 0x0000000c0a0c722b */ /* 0x000fd0000000000a */
[----:B------:R-:W-:-:S08]  /*40d0*/  DFMA R10, -R8, R12, 1 ;  /* 0x3ff00000080a742b */ /* 0x000fd0000000010c */
[----:B------:R-:W-:Y:S01]  /*40e0*/  DFMA R34, R12, R10, R12 ;  /* 0x0000000a0c22722b */ /* 0x000fe2000000000c */
[----:B------:R-:W-:Y:S01]  /*40f0*/  IMAD.MOV.U32 R13, RZ, RZ, R30 ;  /* 0x000000ffff0d7224 */ /* 0x000fe200078e001e */
[----:B------:R-:W-:-:S04]  /*4100*/  DMUL R10, R28, R6 ;  /* 0x000000061c0a7228 */ /* 0x000fc80000000000 */
[----:B------:R-:W-:Y:S02]  /*4110*/  SEL R12, R0, R13, P0 ;  /* 0x0000000d000c7207 */ /* 0x000fe40000000000 */
[----:B------:R-:W-:Y:S01]  /*4120*/  DMUL R36, R34, R2 ;  /* 0x0000000222247228 */ /* 0x000fe20000000000 */
[----:B------:R-:W-:-:S03]  /*4130*/  IMAD.MOV.U32 R13, RZ, RZ, R15 ;  /* 0x000000ffff0d7224 */ /* 0x000fc600078e000f */
[----:B------:R-:W-:-:S03]  /*4140*/  FSEL R11, R17, R11, !P2 ;  /* 0x0000000b110b7208 */ /* 0x000fc60005000000 */
[----:B------:R-:W-:Y:S02]  /*4150*/  DSETP.GT.AND P0, PT, R12, UR8, PT ;  /* 0x000000080c007e2a */ /* 0x000fe4000bf04000 */
[----:B------:R-:W-:Y:S01]  /*4160*/  DFMA R18, -R8, R36, R2 ;  /* 0x000000240812722b */ /* 0x000fe20000000102 */
[C---:B------:R-:W-:Y:S02]  /*4170*/  FSEL R13, R16.reuse, R10, !P2 ;  /* 0x0000000a100d7208 */ /* 0x040fe40005000000 */
[----:B------:R-:W-:Y:S02]  /*4180*/  FSETP.GEU.AND P2, PT, |R3|, 6.5827683646048100446e-37, PT ;  /* 0x036000000300780b */ /* 0x000fe40003f4e200 */
[----:B------:R-:W-:Y:S02]  /*4190*/  FSEL R16, R16, R13, P0 ;  /* 0x0000000d10107208 */ /* 0x000fe40000000000 */
[----:B------:R-:W-:Y:S01]  /*41a0*/  FSEL R17, R17, R11, P0 ;  /* 0x0000000b11117208 */ /* 0x000fe20000000000 */
[----:B------:R-:W-:-:S05]  /*41b0*/  DFMA R6, R34, R18, R36 ;  /* 0x000000122206722b */ /* 0x000fca0000000024 */
[----:B------:R-:W-:-:S05]  /*41c0*/  DMUL R32, R32, R16 ;  /* 0x0000001020207228 */ /* 0x000fca0000000000 */
[----:B------:R-:W-:-:S05]  /*41d0*/  FFMA R0, RZ, R9, R7 ;  /* 0x00000009ff007223 */ /* 0x000fca0000000007 */
[----:B------:R-:W-:-:S13]  /*41e0*/  FSETP.GT.AND P0, PT, |R0|, 1.469367938527859385e-39, PT ;  /* 0x001000000000780b */ /* 0x000fda0003f04200 */
[----:B------:R-:W-:Y:S05]  /*41f0*/  @P0 BRA P2, `(.L_x_81) ;  /* 0x0000000000180947 */ /* 0x000fea0001000000 */
[----:B------:R-:W-:Y:S01]  /*4200*/  MOV R6, R8 ;  /* 0x0000000800067202 */ /* 0x000fe20000000f00 */
[----:B------:R-:W-:Y:S01]  /*4210*/  IMAD.MOV.U32 R7, RZ, RZ, R9 ;  /* 0x000000ffff077224 */ /* 0x000fe200078e0009 */
[----:B------:R-:W-:Y:S01]  /*4220*/  MOV R9, R3 ;  /* 0x0000000300097202 */ /* 0x000fe20000000f00 */
[----:B------:R-:W-:Y:S01]  /*4230*/  IMAD.MOV.U32 R8, RZ, RZ, R2 ;  /* 0x000000ffff087224 */ /* 0x000fe200078e0002 */
[----:B------:R-:W-:-:S07]  /*4240*/  MOV R0, 0x4260 ;  /* 0x0000426000007802 */ /* 0x000fce0000000f00 */
[----:B------:R-:W-:Y:S05]  /*4250*/  CALL.REL.NOINC `($__internal_0_$__cuda_sm20_div_rn_f64_full) ;  /* 0x0000001800447944 */ /* 0x000fea0003c00000 */
.L_x_81:
[----:B------:R-:W-:Y:S05]  /*4260*/  BSYNC.RECONVERGENT B1 ;  /* 0x0000000000017941 */ /* 0x000fea0003800200 */
.L_x_80:
[----:B------:R-:W0:Y:S02]  /*4270*/  LDC.64 R34, c[0x0][0x3c8] ;  /* 0x0000f200ff227b82 */ /* 0x000e240000000a00 */
[----:B0-----:R-:W2:Y:S04]  /*4280*/  LDG.E.64 R8, desc[UR6][R34.64+0x68] ;  /* 0x0000680622087981 */ /* 0x001ea8000c1e1b00 */
[----:B------:R-:W3:Y:S04]  /*4290*/  LDG.E.64 R12, desc[UR6][R34.64+0x70] ;  /* 0x00007006220c7981 */ /* 0x000ee8000c1e1b00 */
[----:B------:R-:W4:Y:S01]  /*42a0*/  LDG.E.64 R18, desc[UR6][R34.64+0x50] ;  /* 0x0000500622127981 */ /* 0x000f22000c1e1b00 */
[----:B------:R-:W-:Y:S01]  /*42b0*/  IMAD.MOV.U32 R10, RZ, RZ, 0x1 ;  /* 0x00000001ff0a7424 */ /* 0x000fe200078e00ff */
[----:B------:R-:W-:Y:S01]  /*42c0*/  UMOV UR8, 0x54524550 ;  /* 0x5452455000087882 */ /* 0x000fe20000000000 */
[----:B------:R-:W-:Y:S01]  /*42d0*/  UMOV UR9, 0x401921fb ;  /* 0x401921fb00097882 */ /* 0x000fe20000000000 */
[----:B--2---:R-:W0:Y:S01]  /*42e0*/  MUFU.RCP64H R11, R9 ;  /* 0x00000009000b7308 */ /* 0x004e220000001800 */
[----:B---3--:R-:W-:-:S08]  /*42f0*/  DMUL R12, R12, R6 ;  /* 0x000000060c0c7228 */ /* 0x008fd00000000000 */
[----:B----4-:R-:W-:Y:S02]  /*4300*/  DMUL R18, R12, R18 ;  /* 0x000000120c127228 */ /* 0x010fe40000000000 */
[----:B0-----:R-:W-:-:S06]  /*4310*/  DFMA R28, -R8, R10, 1 ;  /* 0x3ff00000081c742b */ /* 0x001fcc000000010a */
[----:B------:R-:W-:Y:S02]  /*4320*/  DMUL R18, R18, 0.5 ;  /* 0x3fe0000012127828 */ /* 0x000fe40000000000 */
[----:B------:R-:W-:-:S08]  /*4330*/  DFMA R28, R28, R28, R28 ;  /* 0x0000001c1c1c722b */ /* 0x000fd0000000001c */
[----:B------:R-:W-:-:S08]  /*4340*/  DFMA R28, R10, R28, R10 ;  /* 0x0000001c0a1c722b */ /* 0x000fd0000000000a */
[----:B------:R-:W-:-:S08]  /*4350*/  DFMA R10, -R8, R28, 1 ;  /* 0x3ff00000080a742b */ /* 0x000fd0000000011c */
[----:B------:R-:W-:-:S08]  /*4360*/  DFMA R10, R28, R10, R28 ;  /* 0x0000000a1c0a722b */ /* 0x000fd0000000001c */
[----:B------:R-:W-:-:S08]  /*4370*/  DMUL R28, R10, -UR8 ;  /* 0x800000080a1c7c28 */ /* 0x000fd00008000000 */
[----:B------:R-:W-:-:S08]  /*4380*/  DFMA R30, -R8, R28, -UR8 ;  /* 0x80000008081e7e2b */ /* 0x000fd0000800011c */
[----:B------:R-:W-:-:S10]  /*4390*/  DFMA R10, R10, R30, R28 ;  /* 0x0000001e0a0a722b */ /* 0x000fd4000000001c */
[----:B------:R-:W-:-:S05]  /*43a0*/  FFMA R0, RZ, R9, R11 ;  /* 0x00000009ff007223 */ /* 0x000fca000000000b */
[----:B------:R-:W-:-:S13]  /*43b0*/  FSETP.GT.AND P0, PT, |R0|, 1.469367938527859385e-39, PT ;  /* 0x001000000000780b */ /* 0x000fda0003f04200 */
[----:B------:R-:W-:Y:S05]  /*43c0*/  @P0 BRA `(.L_x_82) ;  /* 0x0000000000200947 */ /* 0x000fea0003800000 */
[----:B------:R-:W-:Y:S01]  /*43d0*/  IMAD.MOV.U32 R6, RZ, RZ, R8 ;  /* 0x000000ffff067224 */ /* 0x000fe200078e0008 */
[----:B------:R-:W-:Y:S01]  /*43e0*/  MOV R7, R9 ;  /* 0x0000000900077202 */ /* 0x000fe20000000f00 */
[----:B------:R-:W-:Y:S01]  /*43f0*/  IMAD.MOV.U32 R8, RZ, RZ, 0x54524550 ;  /* 0x54524550ff087424 */ /* 0x000fe200078e00ff */
[----:B------:R-:W-:Y:S01]  /*4400*/  MOV R0, 0x4430 ;  /* 0x0000443000007802 */ /* 0x000fe20000000f00 */
[----:B------:R-:W-:-:S07]  /*4410*/  IMAD.MOV.U32 R9, RZ, RZ, -0x3fe6de05 ;  /* 0xc01921fbff097424 */ /* 0x000fce00078e00ff */
[----:B------:R-:W-:Y:S05]  /*4420*/  CALL.REL.NOINC `($__internal_0_$__cuda_sm20_div_rn_f64_full) ;  /* 0x0000001400d07944 */ /* 0x000fea0003c00000 */
[----:B------:R-:W-:Y:S01]  /*4430*/  MOV R10, R6 ;  /* 0x00000006000a7202 */ /* 0x000fe20000000f00 */
[----:B------:R-:W-:-:S07]  /*4440*/  IMAD.MOV.U32 R11, RZ, RZ, R7 ;  /* 0x000000ffff0b7224 */ /* 0x000fce00078e0007 */
.L_x_82:
[----:B------:R-:W0:Y:S01]  /*4450*/  MUFU.RCP64H R7, R11 ;  /* 0x0000000b00077308 */ /* 0x000e220000001800 */
[----:B------:R-:W-:Y:S01]  /*4460*/  IMAD.MOV.U32 R6, RZ, RZ, 0x1 ;  /* 0x00000001ff067424 */ /* 0x000fe200078e00ff */
[----:B------:R-:W-:Y:S01]  /*4470*/  FSETP.GEU.AND P2, PT, |R19|, 6.5827683646048100446e-37, PT ;  /* 0x036000001300780b */ /* 0x000fe20003f4e200 */
[----:B------:R-:W-:Y:S04]  /*4480*/  BSSY.RECONVERGENT B1, `(.L_x_83) ;  /* 0x0000012000017945 */ /* 0x000fe80003800200 */
[----:B0-----:R-:W-:-:S08]  /*4490*/  DFMA R8, R6, -R10, 1 ;  /* 0x3ff000000608742b */ /* 0x001fd0000000080a */
[----:B------:R-:W-:-:S08]  /*44a0*/  DFMA R8, R8, R8, R8 ;  /* 0x000000080808722b */ /* 0x000fd00000000008 */
[----:B------:R-:W-:-:S08]  /*44b0*/  DFMA R8, R6, R8, R6 ;  /* 0x000000080608722b */ /* 0x000fd00000000006 */
[----:B------:R-:W-:-:S08]  /*44c0*/  DFMA R6, R8, -R10, 1 ;  /* 0x3ff000000806742b */ /* 0x000fd0000000080a */
[----:B------:R-:W-:-:S08]  /*44d0*/  DFMA R6, R8, R6, R8 ;  /* 0x000000060806722b */ /* 0x000fd00000000008 */
[----:B------:R-:W-:-:S08]  /*44e0*/  DMUL R8, R18, R6 ;  /* 0x0000000612087228 */ /* 0x000fd00000000000 */
[----:B------:R-:W-:-:S08]  /*44f0*/  DFMA R12, R8, -R10, R18 ;  /* 0x8000000a080c722b */ /* 0x000fd00000000012 */
[----:B------:R-:W-:-:S10]  /*4500*/  DFMA R6, R6, R12, R8 ;  /* 0x0000000c0606722b */ /* 0x000fd40000000008 */
        /* <DEDUP_REMOVED lines=9> */
.L_x_84:
[----:B------:R-:W-:Y:S05]  /*45a0*/  BSYNC.RECONVERGENT B1 ;  /* 0x0000000000017941 */ /* 0x000fea0003800200 */
.L_x_83:
[----:B------:R-:W0:Y:S01]  /*45b0*/  LDC.64 R8, c[0x0][0x398] ;  /* 0x0000e600ff087b82 */ /* 0x000e220000000a00 */
[----:B------:R-:W-:Y:S01]  /*45c0*/  DMUL R6, R26, R6 ;  /* 0x000000061a067228 */ /* 0x000fe20000000000 */
[----:B------:R-:W-:Y:S07]  /*45d0*/  BSSY.RECONVERGENT B1, `(.L_x_85) ;  /* 0x0000032000017945 */ /* 0x000fee0003800200 */
[----:B------:R-:W-:Y:S01]  /*45e0*/  DFMA R6, R16, R32, R6 ;  /* 0x000000201006722b */ /* 0x000fe20000000006 */
[----:B0-----:R-:W-:-:S04]  /*45f0*/  IMAD.WIDE R8, R5, 0x10, R8 ;  /* 0x0000001005087825 */ /* 0x001fc800078e0208 */
[----:B------:R-:W-:-:S04]  /*4600*/  IMAD.WIDE R14, R14, 0x10, R8 ;  /* 0x000000100e0e7825 */ /* 0x000fc800078e0208 */
[----:B------:R-:W-:Y:S01]  /*4610*/  IMAD.MOV.U32 R8, RZ, RZ, 0x0 ;  /* 0x00000000ff087424 */ /* 0x000fe200078e00ff */
[----:B------:R0:W-:Y:S01]  /*4620*/  STG.E.64 desc[UR6][R14.64], R6 ;  /* 0x000000060e007986 */ /* 0x0001e2000c101b06 */
[----:B------:R-:W-:Y:S01]  /*4630*/  IMAD.MOV.U32 R9, RZ, RZ, -0x40100000 ;  /* 0xbff00000ff097424 */ /* 0x000fe200078e00ff */
[----:B------:R-:W-:Y:S06]  /*4640*/  @P1 BRA `(.L_x_86) ;  /* 0x0000000000a81947 */ /* 0x000fec0003800000 */
[----:B0-----:R-:W0:Y:S01]  /*4650*/  LDC.64 R6, c[0x0][0x3b8] ;  /* 0x0000ee00ff067b82 */ /* 0x001e220000000a00 */
[----:B------:R-:W-:Y:S01]  /*4660*/  BSSY.RECONVERGENT B0, `(.L_x_87) ;  /* 0x0000009000007945 */ /* 0x000fe20003800200 */
[----:B------:R-:W-:-:S07]  /*4670*/  MOV R11, RZ ;  /* 0x000000ff000b7202 */ /* 0x000fce0000000f00 */
.L_x_88:
[----:B0-----:R-:W-:-:S05]  /*4680*/  IMAD.WIDE.U32 R12, R11, 0x8, R6 ;  /* 0x000000080b0c7825 */ /* 0x001fca00078e0006 */
[----:B------:R-:W2:Y:S01]  /*4690*/  LDG.E.64 R8, desc[UR6][R12.64+0x8] ;  /* 0x000008060c087981 */ /* 0x000ea2000c1e1b00 */
[----:B------:R-:W-:Y:S02]  /*46a0*/  VIADD R0, R11, 0x1 ;  /* 0x000000010b007836 */ /* 0x000fe40000000000 */
[----:B------:R-:W-:-:S03]  /*46b0*/  IMAD.MOV.U32 R16, RZ, RZ, R11 ;  /* 0x000000ffff107224 */ /* 0x000fc600078e000b */
[----:B------:R-:W-:Y:S01]  /*46c0*/  MOV R11, R0 ;  /* 0x00000000000b7202 */ /* 0x000fe20000000f00 */
[----:B--2---:R-:W-:-:S14]  /*46d0*/  DSETP.GT.AND P0, PT, R22, R8, PT ;  /* 0x000000081600722a */ /* 0x004fdc0003f04000 */
[----:B------:R-:W-:Y:S05]  /*46e0*/  @P0 BRA `(.L_x_88) ;  /* 0xfffffffc00e40947 */ /* 0x000fea000383ffff */
[----:B------:R-:W-:Y:S05]  /*46f0*/  BSYNC.RECONVERGENT B0 ;  /* 0x0000000000007941 */ /* 0x000fea0003800200 */
.L_x_87:
[----:B------:R-:W2:Y:S01]  /*4700*/  LDG.E.64 R6, desc[UR6][R12.64] ;  /* 0x000000060c067981 */ /* 0x000ea2000c1e1b00 */
[----:B------:R-:W-:Y:S01]  /*4710*/  BSSY.RECONVERGENT B2, `(.L_x_89) ;  /* 0x0000017000027945 */ /* 0x000fe20003800200 */
[--C-:B--2---:R-:W-:Y:S01]  /*4720*/  DADD R18, R8, -R6.reuse ;  /* 0x0000000008127229 */ /* 0x104fe20000000806 */
[----:B------:R-:W-:Y:S01]  /*4730*/  IMAD.MOV.U32 R8, RZ, RZ, 0x1 ;  /* 0x00000001ff087424 */ /* 0x000fe200078e00ff */
        /* <DEDUP_REMOVED lines=20> */
.L_x_90:
[----:B------:R-:W-:Y:S05]  /*4880*/  BSYNC.RECONVERGENT B2 ;  /* 0x0000000000027941 */ /* 0x000fea0003800200 */
.L_x_89:
[----:B------:R-:W0:Y:S02]  /*4890*/  LDC.64 R8, c[0x0][0x3c0] ;  /* 0x0000f000ff087b82 */ /* 0x000e240000000a00 */
[----:B0-----:R-:W-:-:S05]  /*48a0*/  IMAD.WIDE.U32 R16, R16, 0x8, R8 ;  /* 0x0000000810107825 */ /* 0x001fca00078e0008 */
[----:B------:R-:W2:Y:S04]  /*48b0*/  LDG.E.64 R8, desc[UR6][R16.64+0x8] ;  /* 0x0000080610087981 */ /* 0x000ea8000c1e1b00 */
[----:B------:R-:W2:Y:S02]  /*48c0*/  LDG.E.64 R10, desc[UR6][R16.64] ;  /* 0x00000006100a7981 */ /* 0x000ea4000c1e1b00 */
[----:B--2---:R-:W-:-:S08]  /*48d0*/  DADD R8, R8, -R10 ;  /* 0x0000000008087229 */ /* 0x004fd0000000080a */
[----:B------:R-:W-:-:S11]  /*48e0*/  DFMA R8, R8, R6, R10 ;  /* 0x000000060808722b */ /* 0x000fd6000000000a */
.L_x_86:
[----:B------:R-:W-:Y:S05]  /*48f0*/  BSYNC.RECONVERGENT B1 ;  /* 0x0000000000017941 */ /* 0x000fea0003800200 */
.L_x_85:
[----:B------:R-:W2:Y:S01]  /*4900*/  LDG.E.64 R24, desc[UR6][R24.64] ;  /* 0x0000000618187981 */ /* 0x000ea2000c1e1b00 */
[----:B------:R-:W0:Y:S03]  /*4910*/  LDC.64 R18, c[0x0][0x3c8] ;  /* 0x0000f200ff127b82 */ /* 0x000e260000000a00 */
[----:B0-----:R-:W3:Y:S01]  /*4920*/  LDG.E.64 R6, desc[UR6][R18.64+0x10] ;  /* 0x0000100612067981 */ /* 0x001ee2000c1e1b00 */
[----:B------:R-:W-:Y:S01]  /*4930*/  HFMA2 R10, -RZ, RZ, 0, 5.9604644775390625e-08 ;  /* 0x00000001ff0a7431 */ /* 0x000fe200000001ff */
[----:B------:R-:W-:Y:S01]  /*4940*/  BSSY.RECONVERGENT B1, `(.L_x_91) ;  /* 0x0000015000017945 */ /* 0x000fe20003800200 */
[----:B--2---:R-:W0:Y:S04]  /*4950*/  MUFU.RCP64H R11, R25 ;  /* 0x00000019000b7308 */ /* 0x004e280000001800 */
[----:B0-----:R-:W-:-:S08]  /*4960*/  DFMA R12, -R24, R10, 1 ;  /* 0x3ff00000180c742b */ /* 0x001fd0000000010a */
[----:B------:R-:W-:Y:S02]  /*4970*/  DFMA R12, R12, R12, R12 ;  /* 0x0000000c0c0c722b */ /* 0x000fe4000000000c */
[----:B---3--:R-:W-:-:S06]  /*4980*/  DMUL R16, R6, R8 ;  /* 0x0000000806107228 */ /* 0x008fcc0000000000 */
[----:B------:R-:W-:-:S04]  /*4990*/  DFMA R12, R10, R12, R10 ;  /* 0x0000000c0a0c722b */ /* 0x000fc8000000000a */
[----:B------:R-:W-:-:S04]  /*49a0*/  FSETP.GEU.AND P1, PT, |R17|, 6.5827683646048100446e-37, PT ;  /* 0x036000001100780b */ /* 0x000fc80003f2e200 */
        /* <DEDUP_REMOVED lines=14> */
.L_x_92:
[----:B------:R-:W-:Y:S05]  /*4a90*/  BSYNC.RECONVERGENT B1 ;  /* 0x0000000000017941 */ /* 0x000fea0003800200 */
.L_x_91:
        /* <DEDUP_REMOVED lines=23> */
[----:B------:R-:W-:Y:S02]  /*4c10*/  IMAD.MOV.U32 R8, RZ, RZ, R6 ;  /* 0x000000ffff087224 */ /* 0x000fe400078e0006 */
[----:B------:R-:W-:-:S07]  /*4c20*/  IMAD.MOV.U32 R9, RZ, RZ, R7 ;  /* 0x000000ffff097224 */ /* 0x000fce00078e0007 */
.L_x_94:
[----:B------:R-:W-:Y:S05]  /*4c30*/  BSYNC.RECONVERGENT B1 ;  /* 0x0000000000017941 */ /* 0x000fea0003800200 */
.L_x_93:
[----:B------:R-:W0:Y:S02]  /*4c40*/  LDC.64 R6, c[0x0][0x3c8] ;  /* 0x0000f200ff067b82 */ /* 0x000e240000000a00 */
[----:B0-----:R-:W2:Y:S01]  /*4c50*/  LDG.E.64 R6, desc[UR6][R6.64+0x30] ;  /* 0x0000300606067981 */ /* 0x001ea2000c1e1b00 */
[----:B------:R-:W-:Y:S01]  /*4c60*/  HFMA2 R10, -RZ, RZ, 0, 5.9604644775390625e-08 ;  /* 0x00000001ff0a7431 */ /* 0x000fe200000001ff */
        /* <DEDUP_REMOVED lines=14> */
[----:B------:R-:W-:-:S07]  /*4d50*/  MOV R0, 0x4d70 ;  /* 0x00004d7000007802 */ /* 0x000fce0000000f00 */
[----:B------:R-:W-:Y:S05]  /*4d60*/  CALL.REL.NOINC `($__internal_0_$__cuda_sm20_div_rn_f64_full) ;  /* 0x0000000c00807944 */ /* 0x000fea0003c00000 */
[----:B------:R-:W-:Y:S02]  /*4d70*/  IMAD.MOV.U32 R16, RZ, RZ, R6 ;  /* 0x000000ffff107224 */ /* 0x000fe400078e0006 */
[----:B------:R-:W-:-:S07]  /*4d80*/  IMAD.MOV.U32 R17, RZ, RZ, R7 ;  /* 0x000000ffff117224 */ /* 0x000fce00078e0007 */
.L_x_96:
[----:B------:R-:W-:Y:S05]  /*4d90*/  BSYNC.RECONVERGENT B1 ;  /* 0x0000000000017941 */ /* 0x000fea0003800200 */
.L_x_95:
[----:B------:R-:W0:Y:S02]  /*4da0*/  LDC.64 R6, c[0x0][0x3c8] ;  /* 0x0000f200ff067b82 */ /* 0x000e240000000a00 */
[----:B0-----:R-:W2:Y:S01]  /*4db0*/  LDG.E.64 R6, desc[UR6][R6.64+0x68] ;  /* 0x0000680606067981 */ /* 0x001ea2000c1e1b00 */
[----:B------:R-:W-:Y:S01]  /*4dc0*/  HFMA2 R8, -RZ, RZ, 0, 5.9604644775390625e-08 ;  /* 0x00000001ff087431 */ /* 0x000fe200000001ff */
[----:B------:R-:W-:Y:S01]  /*4dd0*/  UMOV UR8, 0x54524550 ;  /* 0x5452455000087882 */ /* 0x000fe20000000000 */
[----:B------:R-:W-:Y:S01]  /*4de0*/  UMOV UR9, 0x401921fb ;  /* 0x401921fb00097882 */ /* 0x000fe20000000000 */
[----:B--2---:R-:W0:Y:S03]  /*4df0*/  MUFU.RCP64H R9, R7 ;  /* 0x0000000700097308 */ /* 0x004e260000001800 */
[----:B0-----:R-:W-:-:S08]  /*4e00*/  DFMA R10, -R6, R8, 1 ;  /* 0x3ff00000060a742b */ /* 0x001fd00000000108 */
[----:B------:R-:W-:-:S08]  /*4e10*/  DFMA R10, R10, R10, R10 ;  /* 0x0000000a0a0a722b */ /* 0x000fd0000000000a */
[----:B------:R-:W-:-:S08]  /*4e20*/  DFMA R10, R8, R10, R8 ;  /* 0x0000000a080a722b */ /* 0x000fd00000000008 */
[----:B------:R-:W-:-:S08]  /*4e30*/  DFMA R8, -R6, R10, 1 ;  /* 0x3ff000000608742b */ /* 0x000fd0000000010a */
[----:B------:R-:W-:-:S08]  /*4e40*/  DFMA R8, R10, R8, R10 ;  /* 0x000000080a08722b */ /* 0x000fd0000000000a */
[----:B------:R-:W-:-:S08]  /*4e50*/  DMUL R24, R8, UR8 ;  /* 0x0000000808187c28 */ /* 0x000fd00008000000 */
[----:B------:R-:W-:-:S08]  /*4e60*/  DFMA R10, -R6, R24, UR8 ;  /* 0x00000008060a7e2b */ /* 0x000fd00008000118 */
[----:B------:R-:W-:-:S10]  /*4e70*/  DFMA R24, R8, R10, R24 ;  /* 0x0000000a0818722b */ /* 0x000fd40000000018 */
[----:B------:R-:W-:-:S05]  /*4e80*/  FFMA R0, RZ, R7, R25 ;  /* 0x00000007ff007223 */ /* 0x000fca0000000019 */
[----:B------:R-:W-:-:S13]  /*4e90*/  FSETP.GT.AND P0, PT, |R0|, 1.469367938527859385e-39, PT ;  /* 0x001000000000780b */ /* 0x000fda0003f04200 */
[----:B------:R-:W-:Y:S05]  /*4ea0*/  @P0 BRA `(.L_x_97) ;  /* 0x0000000000180947 */ /* 0x000fea0003800000 */
[----:B------:R-:W-:Y:S01]  /*4eb0*/  IMAD.MOV.U32 R8, RZ, RZ, 0x54524550 ;  /* 0x54524550ff087424 */ /* 0x000fe200078e00ff */
[----:B------:R-:W-:Y:S01]  /*4ec0*/  MOV R0, 0x4ef0 ;  /* 0x00004ef000007802 */ /* 0x000fe20000000f00 */
[----:B------:R-:W-:-:S07]  /*4ed0*/  IMAD.MOV.U32 R9, RZ, RZ, 0x401921fb ;  /* 0x401921fbff097424 */ /* 0x000fce00078e00ff */
[----:B------:R-:W-:Y:S05]  /*4ee0*/  CALL.REL.NOINC `($__internal_0_$__cuda_sm20_div_rn_f64_full) ;  /* 0x0000000c00207944 */ /* 0x000fea0003c00000 */
[----:B------:R-:W-:Y:S01]  /*4ef0*/  MOV R24, R6 ;  /* 0x0000000600187202 */ /* 0x000fe20000000f00 */
[----:B------:R-:W-:-:S07]  /*4f00*/  IMAD.MOV.U32 R25, RZ, RZ, R7 ;  /* 0x000000ffff197224 */ /* 0x000fce00078e0007 */
.L_x_97:
        /* <DEDUP_REMOVED lines=23> */
.L_x_99:
[----:B------:R-:W-:Y:S05]  /*5080*/  BSYNC.RECONVERGENT B1 ;  /* 0x0000000000017941 */ /* 0x000fea0003800200 */
.L_x_98:
[----:B------:R-:W2:Y:S01]  /*5090*/  LDG.E.128 R16, desc[UR6][R20.64] ;  /* 0x0000000614107981 */ /* 0x000ea2000c1e1d00 */
[----:B------:R-:W-:Y:S01]  /*50a0*/  MOV R6, 0x1 ;  /* 0x0000000100067802 */ /* 0x000fe20000000f00 */
[----:B------:R-:W-:Y:S01]  /*50b0*/  BSSY.RECONVERGENT B1, `(.L_x_100) ;  /* 0x000001b000017945 */ /* 0x000fe20003800200 */
[----:B--2---:R-:W-:Y:S02]  /*50c0*/  DADD R10, -RZ, |R16| ;  /* 0x00000000ff0a7229 */ /* 0x004fe40000000510 */
        /* <DEDUP_REMOVED lines=25> */
.L_x_101:
[----:B------:R-:W-:Y:S05]  /*5260*/  BSYNC.RECONVERGENT B1 ;  /* 0x0000000000017941 */ /* 0x000fea0003800200 */
.L_x_100:
[----:B------:R-:W-:Y:S01]  /*5270*/  DFMA R12, R6, R6, 1 ;  /* 0x3ff00000060c742b */ /* 0x000fe20000000006 */
[----:B------:R-:W-:Y:S01]  /*5280*/  MOV R8, 0x0 ;  /* 0x0000000000087802 */ /* 0x000fe20000000f00 */
[----:B------:R-:W-:Y:S01]  /*5290*/  IMAD.MOV.U32 R9, RZ, RZ, 0x3fd80000 ;  /* 0x3fd80000ff097424 */ /* 0x000fe200078e00ff */
        /* <DEDUP_REMOVED lines=22> */
.L_x_103:
[----:B------:R-:W-:Y:S05]  /*5400*/  BSYNC.RECONVERGENT B0 ;  /* 0x0000000000007941 */ /* 0x000fea0003800200 */
.L_x_102:
[----:B------:R-:W-:Y:S01]  /*5410*/  DSETP.MAX.AND P0, P1, R28, R20, PT ;  /* 0x000000141c00722a */ /* 0x000fe2000390f000 */
[----:B------:R-:W-:Y:S01]  /*5420*/  IMAD.MOV.U32 R0, RZ, RZ, R29 ;  /* 0x000000ffff007224 */ /* 0x000fe200078e001d */
[----:B------:R-:W-:Y:S01]  /*5430*/  MOV R9, R20 ;  /* 0x0000001400097202 */ /* 0x000fe20000000f00 */
[----:B------:R-:W-:Y:S01]  /*5440*/  DADD R16, |R16|, |R18| ;  /* 0x0000000010107229 */ /* 0x000fe20000000612 */
[----:B------:R-:W-:Y:S01]  /*5450*/  UMOV UR8, 0xffffffff ;  /* 0xffffffff00087882 */ /* 0x000fe20000000000 */
[----:B------:R-:W-:Y:S01]  /*5460*/  DMUL R6, R28, R6 ;  /* 0x000000061c067228 */ /* 0x000fe20000000000 */
[----:B------:R-:W-:Y:S01]  /*5470*/  FSEL R11, R0, R21, P0 ;  /* 0x00000015000b7208 */ /* 0x000fe20000000000 */
[----:B------:R-:W-:Y:S01]  /*5480*/  IMAD.MOV.U32 R0, RZ, RZ, R28 ;  /* 0x000000ffff007224 */ /* 0x000fe200078e001c */
[----:B------:R-:W-:Y:S01]  /*5490*/  UMOV UR9, 0x7fefffff ;  /* 0x7fefffff00097882 */ /* 0x000fe20000000000 */
[----:B------:R-:W-:Y:S03]  /*54a0*/  BSSY.RECONVERGENT B1, `(.L_x_104) ;  /* 0x000001e000017945 */ /* 0x000fe60003800200 */
[----:B------:R-:W-:-:S02]  /*54b0*/  SEL R8, R0, R9, P0 ;  /* 0x0000000900087207 */ /* 0x000fc40000000000 */
[----:B------:R-:W-:Y:S01]  /*54c0*/  @P1 LOP3.LUT R11, R21, 0x80000, RZ, 0xfc, !PT ;  /* 0x00080000150b1812 */ /* 0x000fe200078efcff */
[----:B------:R-:W-:-:S03]  /*54d0*/  DSETP.NEU.AND P1, PT, R28, RZ, PT ;  /* 0x000000ff1c00722a */ /* 0x000fc60003f2d000 */
[----:B------:R-:W-:-:S03]  /*54e0*/  MOV R9, R11 ;  /* 0x0000000b00097202 */ /* 0x000fc60000000f00 */
[----:B------:R-:W-:-:S03]  /*54f0*/  FSEL R7, R17, R7, !P1 ;  /* 0x0000000711077208 */ /* 0x000fc60004800000 */
[----:B------:R-:W-:Y:S01]  /*5500*/  DSETP.GT.AND P0, PT, R8, UR8, PT ;  /* 0x0000000808007e2a */ /* 0x000fe2000bf04000 */
[----:B------:R-:W-:Y:S01]  /*5510*/  FSEL R9, R16, R6, !P1 ;  /* 0x0000000610097208 */ /* 0x000fe20004800000 */
[----:B------:R-:W-:Y:S01]  /*5520*/  IMAD.MOV.U32 R6, RZ, RZ, 0x1 ;  /* 0x00000001ff067424 */ /* 0x000fe200078e00ff */
[----:B------:R-:W-:-:S03]  /*5530*/  FSETP.GEU.AND P1, PT, |R23|, 6.5827683646048100446e-37, PT ;  /* 0x036000001700780b */ /* 0x000fc60003f2e200 */
[----:B------:R-:W-:Y:S02]  /*5540*/  FSEL R17, R17, R7, P0 ;  /* 0x0000000711117208 */ /* 0x000fe40000000000 */
[----:B------:R-:W-:Y:S02]  /*5550*/  FSEL R16, R16, R9, P0 ;  /* 0x0000000910107208 */ /* 0x000fe40000000000 */
[----:B------:R-:W0:Y:S04]  /*5560*/  MUFU.RCP64H R7, R17 ;  /* 0x0000001100077308 */ /* 0x000e280000001800 */
        /* <DEDUP_REMOVED lines=17> */
.L_x_105:
[----:B------:R-:W-:Y:S05]  /*5680*/  BSYNC.RECONVERGENT B1 ;  /* 0x0000000000017941 */ /* 0x000fea0003800200 */
.L_x_104:
[----:B------:R-:W0:Y:S01]  /*5690*/  MUFU.RCP64H R9, R17 ;  /* 0x0000001100097308 */ /* 0x000e220000001800 */
[----:B------:R-:W-:Y:S01]  /*56a0*/  MOV R8, 0x1 ;  /* 0x0000000100087802 */ /* 0x000fe20000000f00 */
[----:B------:R-:W-:Y:S01]  /*56b0*/  BSSY.RECONVERGENT B1, `(.L_x_106) ;  /* 0x0000015000017945 */ /* 0x000fe20003800200 */
[----:B------:R-:W-:-:S04]  /*56c0*/  FSETP.GEU.AND P1, PT, |R7|, 6.5827683646048100446e-37, PT ;  /* 0x036000000700780b */ /* 0x000fc80003f2e200 */
        /* <DEDUP_REMOVED lines=19> */
.L_x_107:
[----:B------:R-:W-:Y:S05]  /*5800*/  BSYNC.RECONVERGENT B1 ;  /* 0x0000000000017941 */ /* 0x000fea0003800200 */
.L_x_106:
        /* <DEDUP_REMOVED lines=23> */
.L_x_109:
[----:B------:R-:W-:Y:S05]  /*5980*/  BSYNC.RECONVERGENT B1 ;  /* 0x0000000000017941 */ /* 0x000fea0003800200 */
.L_x_108:
[----:B------:R-:W0:Y:S01]  /*5990*/  MUFU.RCP64H R9, R25 ;  /* 0x0000001900097308 */ /* 0x000e220000001800 */
[----:B------:R-:W-:Y:S01]  /*59a0*/  MOV R8, 0x1 ;  /* 0x0000000100087802 */ /* 0x000fe20000000f00 */
[----:B------:R-:W-:Y:S05]  /*59b0*/  BSSY.RECONVERGENT B1, `(.L_x_110) ;  /* 0x0000014000017945 */ /* 0x000fea0003800200 */
[----:B0-----:R-:W-:-:S08]  /*59c0*/  DFMA R10, R8, -R24, 1 ;  /* 0x3ff00000080a742b */ /* 0x001fd00000000818 */
[----:B------:R-:W-:-:S08]  /*59d0*/  DFMA R10, R10, R10, R10 ;  /* 0x0000000a0a0a722b */ /* 0x000fd0000000000a */
[----:B------:R-:W-:Y:S02]  /*59e0*/  DFMA R8, R8, R10, R8 ;  /* 0x0000000a0808722b */ /* 0x000fe40000000008 */
[----:B------:R-:W-:-:S06]  /*59f0*/  DMUL R10, R6, 0.5 ;  /* 0x3fe00000060a7828 */ /* 0x000fcc0000000000 */
[----:B------:R-:W-:-:S04]  /*5a00*/  DFMA R12, R8, -R24, 1 ;  /* 0x3ff00000080c742b */ /* 0x000fc80000000818 */
[----:B------:R-:W-:-:S04]  /*5a10*/  FSETP.GEU.AND P1, PT, |R11|, 6.5827683646048100446e-37, PT ;  /* 0x036000000b00780b */ /* 0x000fc80003f2e200 */
[----:B------:R-:W-:-:S08]  /*5a20*/  DFMA R12, R8, R12, R8 ;  /* 0x0000000c080c722b */ /* 0x000fd00000000008 */
[----:B------:R-:W-:-:S08]  /*5a30*/  DMUL R6, R12, R10 ;  /* 0x0000000a0c067228 */ /* 0x000fd00000000000 */
[----:B------:R-:W-:-:S08]  /*5a40*/  DFMA R8, R6, -R24, R10 ;  /* 0x800000180608722b */ /* 0x000fd0000000000a */
        /* <DEDUP_REMOVED lines=10> */
.L_x_111:
[----:B------:R-:W-:Y:S05]  /*5af0*/  BSYNC.RECONVERGENT B1 ;  /* 0x0000000000017941 */ /* 0x000fea0003800200 */
.L_x_110:
[----:B------:R-:W-:-:S07]  /*5b00*/  DFMA R6, R26, R6, R18 ;  /* 0x000000061a06722b */ /* 0x000fce0000000012 */
[----:B------:R0:W-:Y:S04]  /*5b10*/  STG.E.64 desc[UR6][R14.64+0x8], R6 ;  /* 0x000008060e007986 */ /* 0x0001e8000c101b06 */
.L_x_2:
[----:B------:R-:W2:Y:S01]  /*5b20*/  LDCU UR5, c[0x0][0x3a4] ;  /* 0x00007480ff0577ac */ /* 0x000ea20008000800 */
[----:B------:R-:W-:-:S04]  /*5b30*/  UIADD3 UR4, UPT, UPT, UR4, 0x1, URZ ;  /* 0x0000000104047890 */ /* 0x000fc8000fffe0ff */
[----:B--2---:R-:W-:-:S09]  /*5b40*/  UISETP.NE.AND UP0, UPT, UR4, UR5, UPT ;  /* 0x000000050400728c */ /* 0x004fd2000bf05270 */
[----:B------:R-:W-:Y:S05]  /*5b50*/  BRA.U UP0, `(.L_x_112) ;  /* 0xffffffa500d87547 */ /* 0x000fea000b83ffff */
[----:B------:R-:W-:Y:S05]  /*5b60*/  EXIT ;  /* 0x000000000000794d */ /* 0x000fea0003800000 */
        .weak           $__internal_0_$__cuda_sm20_div_rn_f64_full
        .type           $__internal_0_$__cuda_sm20_div_rn_f64_full,@function
        .size           $__internal_0_$__cuda_sm20_div_rn_f64_full,($__internal_1_$__cuda_sm20_dsqrt_rn_f64_mediumpath_v1 - $__internal_0_$__cuda_sm20_div_rn_f64_full)
$__internal_0_$__cuda_sm20_div_rn_f64_full:
[----:B------:R-:W-:Y:S01]  /*5b70*/  MOV R37, R9 ;  /* 0x0000000900257202 */ /* 0x000fe20000000f00 */
[----:B------:R-:W-:Y:S01]  /*5b80*/  IMAD.MOV.U32 R10, RZ, RZ, R6 ;  /* 0x000000ffff0a7224 */ /* 0x000fe200078e0006 */
[----:B------:R-:W-:Y:S01]  /*5b90*/  FSETP.GEU.AND P0, PT, |R7|, 1.469367938527859385e-39, PT ;  /* 0x001000000700780b */ /* 0x000fe20003f0e200 */
[----:B------:R-:W-:Y:S01]  /*5ba0*/  IMAD.MOV.U32 R11, RZ, RZ, R7 ;  /* 0x000000ffff0b7224 */ /* 0x000fe200078e0007 */
[----:B------:R-:W-:Y:S01]  /*5bb0*/  FSETP.GEU.AND P3, PT, |R37|, 1.469367938527859385e-39, PT ;  /* 0x001000002500780b */ /* 0x000fe20003f6e200 */
[----:B------:R-:W-:Y:S01]  /*5bc0*/  IMAD.MOV.U32 R36, RZ, RZ, R8 ;  /* 0x000000ffff247224 */ /* 0x000fe200078e0008 */
[----:B------:R-:W-:Y:S01]  /*5bd0*/  LOP3.LUT R4, R7, 0x800fffff, RZ, 0xc0, !PT ;  /* 0x800fffff07047812 */ /* 0x000fe200078ec0ff */
[----:B------:R-:W-:Y:S01]  /*5be0*/  IMAD.MOV.U32 R38, RZ, RZ, 0x1 ;  /* 0x00000001ff267424 */ /* 0x000fe200078e00ff */
[----:B------:R-:W-:Y:S01]  /*5bf0*/  MOV R12, R6 ;  /* 0x00000006000c7202 */ /* 0x000fe20000000f00 */
[----:B------:R-:W-:Y:S01]  /*5c00*/  IMAD.MOV.U32 R6, RZ, RZ, 0x1ca00000 ;  /* 0x1ca00000ff067424 */ /* 0x000fe200078e00ff */
[----:B------:R-:W-:Y:S01]  /*5c10*/  LOP3.LUT R13, R4, 0x3ff00000, RZ, 0xfc, !PT ;  /* 0x3ff00000040d7812 */ /* 0x000fe200078efcff */
[----:B------:R-:W-:Y:S01]  /*5c20*/  IMAD.MOV.U32 R40, RZ, RZ, R36 ;  /* 0x000000ffff287224 */ /* 0x000fe200078e0024 */
[----:B------:R-:W-:Y:S01]  /*5c30*/  LOP3.LUT R4, R37, 0x7ff00000, RZ, 0xc0, !PT ;  /* 0x7ff0000025047812 */ /* 0x000fe200078ec0ff */
[----:B------:R-:W-:Y:S01]  /*5c40*/  BSSY.RECONVERGENT B0, `(.L_x_113) ;  /* 0x0000053000007945 */ /* 0x000fe20003800200 */
[----:B------:R-:W-:Y:S01]  /*5c50*/  LOP3.LUT R7, R7, 0x7ff00000, RZ, 0xc0, !PT ;  /* 0x7ff0000007077812 */ /* 0x000fe200078ec0ff */
[----:B------:R-:W-:-:S02]  /*5c60*/  @!P0 DMUL R12, R10, 8.98846567431157953865e+307 ;  /* 0x7fe000000a0c8828 */ /* 0x000fc40000000000 */
[----:B------:R-:W-:Y:S02]  /*5c70*/  @!P3 LOP3.LUT R9, R11, 0x7ff00000, RZ, 0xc0, !PT ;  /* 0x7ff000000b09b812 */ /* 0x000fe400078ec0ff */
[C---:B------:R-:W-:Y:S02]  /*5c80*/  ISETP.GE.U32.AND P2, PT, R4.reuse, R7, PT ;  /* 0x000000070400720c */ /* 0x040fe40003f46070 */
[----:B------:R-:W-:Y:S01]  /*5c90*/  @!P3 ISETP.GE.U32.AND P4, PT, R4, R9, PT ;  /* 0x000000090400b20c */ /* 0x000fe20003f86070 */
[----:B------:R-:W0:Y:S01]  /*5ca0*/  MUFU.RCP64H R39, R13 ;  /* 0x0000000d00277308 */ /* 0x000e220000001800 */
[C---:B------:R-:W-:Y:S02]  /*5cb0*/  SEL R9, R6.reuse, 0x63400000, !P2 ;  /* 0x6340000006097807 */ /* 0x040fe40005000000 */
[----:B------:R-:W-:Y:S02]  /*5cc0*/  @!P3 SEL R8, R6, 0x63400000, !P4 ;  /* 0x634000000608b807 */ /* 0x000fe40006000000 */
[----:B------:R-:W-:-:S02]  /*5cd0*/  LOP3.LUT R41, R9, 0x800fffff, R37, 0xf8, !PT ;  /* 0x800fffff09297812 */ /* 0x000fc400078ef825 */
[----:B------:R-:W-:Y:S02]  /*5ce0*/  @!P3 LOP3.LUT R8, R8, 0x80000000, R37, 0xf8, !PT ;  /* 0x800000000808b812 */ /* 0x000fe400078ef825 */
[----:B------:R-:W-:Y:S02]  /*5cf0*/  @!P0 LOP3.LUT R7, R13, 0x7ff00000, RZ, 0xc0, !PT ;  /* 0x7ff000000d078812 */ /* 0x000fe400078ec0ff */
[----:B------:R-:W-:Y:S02]  /*5d00*/  @!P3 LOP3.LUT R9, R8, 0x100000, RZ, 0xfc, !PT ;  /* 0x001000000809b812 */ /* 0x000fe400078efcff */
[----:B------:R-:W-:-:S06]  /*5d10*/  @!P3 MOV R8, RZ ;  /* 0x000000ff0008b202 */ /* 0x000fcc0000000f00 */
[----:B------:R-:W-:Y:S02]  /*5d20*/  @!P3 DFMA R40, R40, 2, -R8 ;  /* 0x400000002828b82b */ /* 0x000fe40000000808 */
[----:B0-----:R-:W-:-:S08]  /*5d30*/  DFMA R8, R38, -R12, 1 ;  /* 0x3ff000002608742b */ /* 0x001fd0000000080c */
[----:B------:R-:W-:-:S08]  /*5d40*/  DFMA R8, R8, R8, R8 ;  /* 0x000000080808722b */ /* 0x000fd00000000008 */
[----:B------:R-:W-:-:S08]  /*5d50*/  DFMA R38, R38, R8, R38 ;  /* 0x000000082626722b */ /* 0x000fd00000000026 */
[----:B------:R-:W-:-:S08]  /*5d60*/  DFMA R46, R38, -R12, 1 ;  /* 0x3ff00000262e742b */ /* 0x000fd0000000080c */
[----:B------:R-:W-:-:S08]  /*5d70*/  DFMA R46, R38, R46, R38 ;  /* 0x0000002e262e722b */ /* 0x000fd00000000026 */
[----:B------:R-:W-:-:S08]  /*5d80*/  DMUL R8, R46, R40 ;  /* 0x000000282e087228 */ /* 0x000fd00000000000 */
[----:B------:R-:W-:-:S08]  /*5d90*/  DFMA R38, R8, -R12, R40 ;  /* 0x8000000c0826722b */ /* 0x000fd00000000028 */
[----:B------:R-:W-:Y:S01]  /*5da0*/  DFMA R38, R46, R38, R8 ;  /* 0x000000262e26722b */ /* 0x000fe20000000008 */
[----:B------:R-:W-:Y:S01]  /*5db0*/  IMAD.MOV.U32 R8, RZ, RZ, R4 ;  /* 0x000000ffff087224 */ /* 0x000fe200078e0004 */
[----:B------:R-:W-:-:S04]  /*5dc0*/  @!P3 LOP3.LUT R8, R41, 0x7ff00000, RZ, 0xc0, !PT ;  /* 0x7ff000002908b812 */ /* 0x000fc800078ec0ff */
[----:B------:R-:W-:-:S04]  /*5dd0*/  IADD3 R9, PT, PT, R8, -0x1, RZ ;  /* 0xffffffff08097810 */ /* 0x000fc80007ffe0ff */
[----:B------:R-:W-:Y:S01]  /*5de0*/  ISETP.GT.U32.AND P0, PT, R9, 0x7feffffe, PT ;  /* 0x7feffffe0900780c */ /* 0x000fe20003f04070 */
[----:B------:R-:W-:-:S05]  /*5df0*/  VIADD R9, R7, 0xffffffff ;  /* 0xffffffff07097836 */ /* 0x000fca0000000000 */
[----:B------:R-:W-:-:S13]  /*5e00*/  ISETP.GT.U32.OR P0, PT, R9, 0x7feffffe, P0 ;  /* 0x7feffffe0900780c */ /* 0x000fda0000704470 */
[----:B------:R-:W-:Y:S05]  /*5e10*/  @P0 BRA `(.L_x_114) ;  /* 0x0000000000740947 */ /* 0x000fea0003800000 */
[----:B------:R-:W-:-:S04]  /*5e20*/  LOP3.LUT R7, R11, 0x7ff00000, RZ, 0xc0, !PT ;  /* 0x7ff000000b077812 */ /* 0x000fc800078ec0ff */
[CC--:B------:R-:W-:Y:S02]  /*5e30*/  ISETP.GE.U32.AND P0, PT, R4.reuse, R7.reuse, PT ;  /* 0x000000070400720c */ /* 0x0c0fe40003f06070 */
[----:B------:R-:W-:Y:S02]  /*5e40*/  VIADDMNMX R4, R4, -R7, 0xb9600000, !PT ;  /* 0xb960000004047446 */ /* 0x000fe40007800907 */
[----:B------:R-:W-:Y:S01]  /*5e50*/  SEL R7, R6, 0x63400000, !P0 ;  /* 0x6340000006077807 */ /* 0x000fe20004000000 */
[----:B------:R-:W-:Y:S01]  /*5e60*/  IMAD.MOV.U32 R6, RZ, RZ, RZ ;  /* 0x000000ffff067224 */ /* 0x000fe200078e00ff */
[----:B------:R-:W-:-:S05]  /*5e70*/  VIMNMX R4, PT, PT, R4, 0x46a00000, PT ;  /* 0x46a0000004047848 */ /* 0x000fca0003fe0100 */
[----:B------:R-:W-:-:S05]  /*5e80*/  IMAD.IADD R4, R4, 0x1, -R7 ;  /* 0x0000000104047824 */ /* 0x000fca00078e0a07 */
[----:B------:R-:W-:-:S06]  /*5e90*/  IADD3 R7, PT, PT, R4, 0x7fe00000, RZ ;  /* 0x7fe0000004077810 */ /* 0x000fcc0007ffe0ff */
[----:B------:R-:W-:-:S10]  /*5ea0*/  DMUL R46, R38, R6 ;  /* 0x00000006262e7228 */ /* 0x000fd40000000000 */
[----:B------:R-:W-:-:S13]  /*5eb0*/  FSETP.GTU.AND P0, PT, |R47|, 1.469367938527859385e-39, PT ;  /* 0x001000002f00780b */ /* 0x000fda0003f0c200 */
[----:B------:R-:W-:Y:S05]  /*5ec0*/  @P0 BRA `(.L_x_115) ;  /* 0x0000000000a80947 */ /* 0x000fea0003800000 */
[----:B------:R-:W-:Y:S01]  /*5ed0*/  DFMA R12, R38, -R12, R40 ;  /* 0x8000000c260c722b */ /* 0x000fe20000000028 */
[----:B------:R-:W-:-:S09]  /*5ee0*/  IMAD.MOV.U32 R10, RZ, RZ, RZ ;  /* 0x000000ffff0a7224 */ /* 0x000fd200078e00ff */
[C---:B------:R-:W-:Y:S02]  /*5ef0*/  FSETP.NEU.AND P0, PT, R13.reuse, RZ, PT ;  /* 0x000000ff0d00720b */ /* 0x040fe40003f0d000 */
[----:B------:R-:W-:-:S04]  /*5f00*/  LOP3.LUT R6, R13, 0x80000000, R11, 0x48, !PT ;  /* 0x800000000d067812 */ /* 0x000fc800078e480b */
[----:B------:R-:W-:-:S07]  /*5f10*/  LOP3.LUT R11, R6, R7, RZ, 0xfc, !PT ;  /* 0x00000007060b7212 */ /* 0x000fce00078efcff */
[----:B------:R-:W-:Y:S05]  /*5f20*/  @!P0 BRA `(.L_x_115) ;  /* 0x0000000000908947 */ /* 0x000fea0003800000 */
[C---:B------:R-:W-:Y:S01]  /*5f30*/  IADD3 R9, PT, PT, -R4.reuse, RZ, RZ ;  /* 0x000000ff04097210 */ /* 0x040fe20007ffe1ff */
[----:B------:R-:W-:Y:S01]  /*5f40*/  IMAD.MOV.U32 R8, RZ, RZ, RZ ;  /* 0x000000ffff087224 */ /* 0x000fe200078e00ff */
[----:B------:R-:W-:-:S05]  /*5f50*/  IADD3 R4, PT, PT, -R4, -0x43300000, RZ ;  /* 0xbcd0000004047810 */ /* 0x000fca0007ffe1ff */
[----:B------:R-:W-:Y:S02]  /*5f60*/  DFMA R8, R46, -R8, R38 ;  /* 0x800000082e08722b */ /* 0x000fe40000000026 */
[----:B------:R-:W-:-:S08]  /*5f70*/  DMUL.RP R38, R38, R10 ;  /* 0x0000000a26267228 */ /* 0x000fd00000008000 */
[----:B------:R-:W-:Y:S02]  /*5f80*/  FSETP.NEU.AND P0, PT, |R9|, R4, PT ;  /* 0x000000040900720b */ /* 0x000fe40003f0d200 */
[----:B------:R-:W-:Y:S02]  /*5f90*/  LOP3.LUT R6, R39, R6, RZ, 0x3c, !PT ;  /* 0x0000000627067212 */ /* 0x000fe400078e3cff */
[----:B------:R-:W-:Y:S02]  /*5fa0*/  FSEL R4, R38, R46, !P0 ;  /* 0x0000002e26047208 */ /* 0x000fe40004000000 */
[----:B------:R-:W-:-:S03]  /*5fb0*/  FSEL R7, R6, R47, !P0 ;  /* 0x0000002f06077208 */ /* 0x000fc60004000000 */
[----:B------:R-:W-:Y:S01]  /*5fc0*/  IMAD.MOV.U32 R46, RZ, RZ, R4 ;  /* 0x000000ffff2e7224 */ /* 0x000fe200078e0004 */
[----:B------:R-:W-:Y:S01]  /*5fd0*/  MOV R47, R7 ;  /* 0x00000007002f7202 */ /* 0x000fe20000000f00 */
[----:B------:R-:W-:Y:S06]  /*5fe0*/  BRA `(.L_x_115) ;  /* 0x0000000000607947 */ /* 0x000fec0003800000 */
.L_x_114:
[----:B------:R-:W-:-:S14]  /*5ff0*/  DSETP.NAN.AND P0, PT, R36, R36, PT ;  /* 0x000000242400722a */ /* 0x000fdc0003f08000 */
[----:B------:R-:W-:Y:S05]  /*6000*/  @P0 BRA `(.L_x_116) ;  /* 0x00000000004c0947 */ /* 0x000fea0003800000 */
[----:B------:R-:W-:-:S14]  /*6010*/  DSETP.NAN.AND P0, PT, R10, R10, PT ;  /* 0x0000000a0a00722a */ /* 0x000fdc0003f08000 */
[----:B------:R-:W-:Y:S05]  /*6020*/  @P0 BRA `(.L_x_117) ;  /* 0x0000000000340947 */ /* 0x000fea0003800000 */
[----:B------:R-:W-:Y:S01]  /*6030*/  ISETP.NE.AND P0, PT, R8, R7, PT ;  /* 0x000000070800720c */ /* 0x000fe20003f05270 */
[----:B------:R-:W-:Y:S02]  /*6040*/  IMAD.MOV.U32 R46, RZ, RZ, 0x0 ;  /* 0x00000000ff2e7424 */ /* 0x000fe400078e00ff */
[----:B------:R-:W-:-:S10]  /*6050*/  IMAD.MOV.U32 R47, RZ, RZ, -0x80000 ;  /* 0xfff80000ff2f7424 */ /* 0x000fd400078e00ff */
[----:B------:R-:W-:Y:S05]  /*6060*/  @!P0 BRA `(.L_x_115) ;  /* 0x0000000000408947 */ /* 0x000fea0003800000 */
[----:B------:R-:W-:-:S04]  /*6070*/  ISETP.NE.AND P0, PT, R8, 0x7ff00000, PT ;  /* 0x7ff000000800780c */ /* 0x000fc80003f05270 */
[----:B------:R-:W-:Y:S02]  /*6080*/  ISETP.EQ.OR P0, PT, R7, RZ, !P0 ;  /* 0x000000ff0700720c */ /* 0x000fe40004702670 */
[----:B------:R-:W-:-:S11]  /*6090*/  LOP3.LUT R7, R37, 0x80000000, R11, 0x48, !PT ;  /* 0x8000000025077812 */ /* 0x000fd600078e480b */
[----:B------:R-:W-:Y:S01]  /*60a0*/  @P0 LOP3.LUT R4, R7, 0x7ff00000, RZ, 0xfc, !PT ;  /* 0x7ff0000007040812 */ /* 0x000fe200078efcff */
[----:B------:R-:W-:Y:S01]  /*60b0*/  @!P0 IMAD.MOV.U32 R47, RZ, RZ, R7 ;  /* 0x000000ffff2f8224 */ /* 0x000fe200078e0007 */
[----:B------:R-:W-:Y:S01]  /*60c0*/  @!P0 MOV R46, RZ ;  /* 0x000000ff002e8202 */ /* 0x000fe20000000f00 */
[----:B------:R-:W-:Y:S01]  /*60d0*/  @P0 IMAD.MOV.U32 R46, RZ, RZ, RZ ;  /* 0x000000ffff2e0224 */ /* 0x000fe200078e00ff */
[----:B------:R-:W-:Y:S01]  /*60e0*/  @P0 MOV R47, R4 ;  /* 0x00000004002f0202 */ /* 0x000fe20000000f00 */
[----:B------:R-:W-:Y:S06]  /*60f0*/  BRA `(.L_x_115) ;  /* 0x00000000001c7947 */ /* 0x000fec0003800000 */
.L_x_117:
[----:B------:R-:W-:Y:S01]  /*6100*/  LOP3.LUT R7, R11, 0x80000, RZ, 0xfc, !PT ;  /* 0x000800000b077812 */ /* 0x000fe200078efcff */
[----:B------:R-:W-:-:S04]  /*6110*/  IMAD.MOV.U32 R46, RZ, RZ, R10 ;  /* 0x000000ffff2e7224 */ /* 0x000fc800078e000a */
[----:B------:R-:W-:Y:S01]  /*6120*/  IMAD.MOV.U32 R47, RZ, RZ, R7 ;  /* 0x000000ffff2f7224 */ /* 0x000fe200078e0007 */
[----:B------:R-:W-:Y:S06]  /*6130*/  BRA `(.L_x_115) ;  /* 0x00000000000c7947 */ /* 0x000fec0003800000 */
.L_x_116:
[----:B------:R-:W-:Y:S02]  /*6140*/  LOP3.LUT R7, R37, 0x80000, RZ, 0xfc, !PT ;  /* 0x0008000025077812 */ /* 0x000fe400078efcff */
[----:B------:R-:W-:-:S03]  /*6150*/  MOV R46, R36 ;  /* 0x00000024002e7202 */ /* 0x000fc60000000f00 */
[----:B------:R-:W-:-:S07]  /*6160*/  IMAD.MOV.U32 R47, RZ, RZ, R7 ;  /* 0x000000ffff2f7224 */ /* 0x000fce00078e0007 */
.L_x_115:
[----:B------:R-:W-:Y:S05]  /*6170*/  BSYNC.RECONVERGENT B0 ;  /* 0x0000000000007941 */ /* 0x000fea0003800200 */
.L_x_113:
[----:B------:R-:W-:Y:S01]  /*6180*/  IMAD.MOV.U32 R8, RZ, RZ, R0 ;  /* 0x000000ffff087224 */ /* 0x000fe200078e0000 */
[----:B------:R-:W-:Y:S01]  /*6190*/  MOV R7, R47 ;  /* 0x0000002f00077202 */ /* 0x000fe20000000f00 */
[----:B------:R-:W-:Y:S02]  /*61a0*/  IMAD.MOV.U32 R9, RZ, RZ, 0x0 ;  /* 0x00000000ff097424 */ /* 0x000fe400078e00ff */
[----:B------:R-:W-:Y:S02]  /*61b0*/  IMAD.MOV.U32 R6, RZ, RZ, R46 ;  /* 0x000000ffff067224 */ /* 0x000fe400078e002e */
[----:B------:R-:W-:Y:S05]  /*61c0*/  RET.REL.NODEC R8 `(_Z8calRho_XPdS_S_P7double2iidS1_S_S_S_) ;  /* 0xffffff9c088c7950 */ /* 0x000fea0003c3ffff */
        .weak           $__internal_1_$__cuda_sm20_dsqrt_rn_f64_mediumpath_v1
        .type           $__internal_1_$__cuda_sm20_dsqrt_rn_f64_mediumpath_v1,@function
        .size           $__internal_1_$__cuda_sm20_dsqrt_rn_f64_mediumpath_v1,($__internal_2_$__cuda_sm20_sqrt_rn_f32_slowpath - $__internal_1_$__cuda_sm20_dsqrt_rn_f64_mediumpath_v1)
$__internal_1_$__cuda_sm20_dsqrt_rn_f64_mediumpath_v1:
[----:B------:R-:W-:Y:S01]  /*61d0*/  ISETP.GE.U32.AND P0, PT, R0, -0x3400000, PT ;  /* 0xfcc000000000780c */ /* 0x000fe20003f06070 */
[----:B------:R-:W-:-:S12]  /*61e0*/  BSSY.RECONVERGENT B1, `(.L_x_118) ;  /* 0x0000023000017945 */ /* 0x000fd80003800200 */
[----:B------:R-:W-:Y:S05]  /*61f0*/  @!P0 BRA `(.L_x_119) ;  /* 0x0000000000208947 */ /* 0x000fea0003800000 */
[----:B------:R-:W-:-:S10]  /*6200*/  DFMA.RM R8, R10, R6, R8 ;  /* 0x000000060a08722b */ /* 0x000fd40000004008 */
[----:B------:R-:W-:-:S04]  /*6210*/  IADD3 R6, P0, PT, R8, 0x1, RZ ;  /* 0x0000000108067810 */ /* 0x000fc80007f1e0ff */
[----:B------:R-:W-:-:S06]  /*6220*/  IADD3.X R7, PT, PT, RZ, R9, RZ, P0, !PT ;  /* 0x00000009ff077210 */ /* 0x000fcc00007fe4ff */
[----:B------:R-:W-:-:S08]  /*6230*/  DFMA.RP R12, -R8, R6, R12 ;  /* 0x00000006080c722b */ /* 0x000fd0000000810c */
[----:B------:R-:W-:-:S06]  /*6240*/  DSETP.GT.AND P0, PT, R12, RZ, PT ;  /* 0x000000ff0c00722a */ /* 0x000fcc0003f04000 */
[----:B------:R-:W-:Y:S02]  /*6250*/  FSEL R6, R6, R8, P0 ;  /* 0x0000000806067208 */ /* 0x000fe40000000000 */
[----:B------:R-:W-:Y:S01]  /*6260*/  FSEL R7, R7, R9, P0 ;  /* 0x0000000907077208 */ /* 0x000fe20000000000 */
[----:B------:R-:W-:Y:S06]  /*6270*/  BRA `(.L_x_120) ;  /* 0x0000000000647947 */ /* 0x000fec0003800000 */
.L_x_119:
[----:B------:R-:W-:-:S14]  /*6280*/  DSETP.NE.AND P0, PT, R12, RZ, PT ;  /* 0x000000ff0c00722a */ /* 0x000fdc0003f05000 */
[----:B------:R-:W-:Y:S05]  /*6290*/  @!P0 BRA `(.L_x_121) ;  /* 0x0000000000588947 */ /* 0x000fea0003800000 */
[----:B------:R-:W-:-:S13]  /*62a0*/  ISETP.GE.AND P0, PT, R13, RZ, PT ;  /* 0x000000ff0d00720c */ /* 0x000fda0003f06270 */
[----:B------:R-:W-:Y:S02]  /*62b0*/  @!P0 IMAD.MOV.U32 R6, RZ, RZ, 0x0 ;  /* 0x00000000ff068424 */ /* 0x000fe400078e00ff */
[----:B------:R-:W-:Y:S01]  /*62c0*/  @!P0 IMAD.MOV.U32 R7, RZ, RZ, -0x80000 ;  /* 0xfff80000ff078424 */ /* 0x000fe200078e00ff */
[----:B------:R-:W-:Y:S06]  /*62d0*/  @!P0 BRA `(.L_x_120) ;  /* 0x00000000004c8947 */ /* 0x000fec0003800000 */
[----:B------:R-:W-:-:S13]  /*62e0*/  ISETP.GT.AND P0, PT, R13, 0x7fefffff, PT ;  /* 0x7fefffff0d00780c */ /* 0x000fda0003f04270 */
[----:B------:R-:W-:Y:S05]  /*62f0*/  @P0 BRA `(.L_x_121) ;  /* 0x0000000000400947 */ /* 0x000fea0003800000 */
[----:B------:R-:W-:Y:S01]  /*6300*/  DMUL R12, R12, 8.11296384146066816958e+31 ;  /* 0x469000000c0c7828 */ /* 0x000fe20000000000 */
[----:B------:R-:W-:Y:S01]  /*6310*/  MOV R10, RZ ;  /* 0x000000ff000a7202 */ /* 0x000fe20000000f00 */
[----:B------:R-:W-:Y:S02]  /*6320*/  IMAD.MOV.U32 R6, RZ, RZ, 0x0 ;  /* 0x00000000ff067424 */ /* 0x000fe400078e00ff */
[----:B------:R-:W-:Y:S02]  /*6330*/  IMAD.MOV.U32 R7, RZ, RZ, 0x3fd80000 ;  /* 0x3fd80000ff077424 */ /* 0x000fe400078e00ff */
[----:B------:R-:W0:Y:S02]  /*6340*/  MUFU.RSQ64H R11, R13 ;  /* 0x0000000d000b7308 */ /* 0x000e240000001c00 */
[----:B0-----:R-:W-:-:S08]  /*6350*/  DMUL R8, R10, R10 ;  /* 0x0000000a0a087228 */ /* 0x001fd00000000000 */
[----:B------:R-:W-:-:S08]  /*6360*/  DFMA R8, R12, -R8, 1 ;  /* 0x3ff000000c08742b */ /* 0x000fd00000000808 */
[----:B------:R-:W-:Y:S02]  /*6370*/  DFMA R6, R8, R6, 0.5 ;  /* 0x3fe000000806742b */ /* 0x000fe40000000006 */
[----:B------:R-:W-:-:S08]  /*6380*/  DMUL R8, R10, R8 ;  /* 0x000000080a087228 */ /* 0x000fd00000000000 */
[----:B------:R-:W-:-:S08]  /*6390*/  DFMA R8, R6, R8, R10 ;  /* 0x000000080608722b */ /* 0x000fd0000000000a */
[----:B------:R-:W-:Y:S02]  /*63a0*/  DMUL R6, R12, R8 ;  /* 0x000000080c067228 */ /* 0x000fe40000000000 */
[----:B------:R-:W-:-:S06]  /*63b0*/  IADD3 R9, PT, PT, R9, -0x100000, RZ ;  /* 0xfff0000009097810 */ /* 0x000fcc0007ffe0ff */
[----:B------:R-:W-:-:S08]  /*63c0*/  DFMA R10, R6, -R6, R12 ;  /* 0x80000006060a722b */ /* 0x000fd0000000000c */
[----:B------:R-:W-:-:S10]  /*63d0*/  DFMA R6, R8, R10, R6 ;  /* 0x0000000a0806722b */ /* 0x000fd40000000006 */
[----:B------:R-:W-:Y:S01]  /*63e0*/  VIADD R7, R7, 0xfcb00000 ;  /* 0xfcb0000007077836 */ /* 0x000fe20000000000 */
[----:B------:R-:W-:Y:S06]  /*63f0*/  BRA `(.L_x_120) ;  /* 0x0000000000047947 */ /* 0x000fec0003800000 */
.L_x_121:
[----:B------:R-:W-:-:S11]  /*6400*/  DADD R6, R12, R12 ;  /* 0x000000000c067229 */ /* 0x000fd6000000000c */
.L_x_120:
[----:B------:R-:W-:Y:S05]  /*6410*/  BSYNC.RECONVERGENT B1 ;  /* 0x0000000000017941 */ /* 0x000fea0003800200 */
.L_x_118:
[----:B------:R-:W-:Y:S01]  /*6420*/  IMAD.MOV.U32 R8, RZ, RZ, R4 ;  /* 0x000000ffff087224 */ /* 0x000fe200078e0004 */
[----:B------:R-:W-:-:S04]  /*6430*/  MOV R9, 0x0 ;  /* 0x0000000000097802 */ /* 0x000fc80000000f00 */
[----:B------:R-:W-:Y:S05]  /*6440*/  RET.REL.NODEC R8 `(_Z8calRho_XPdS_S_P7double2iidS1_S_S_S_) ;  /* 0xffffff9808ec7950 */ /* 0x000fea0003c3ffff */
        .weak           $__internal_2_$__cuda_sm20_sqrt_rn_f32_slowpath
        .type           $__internal_2_$__cuda_sm20_sqrt_rn_f32_slowpath,@function
        .size           $__internal_2_$__cuda_sm20_sqrt_rn_f32_slowpath,($__internal_3_$__cuda_sm3x_div_rn_noftz_f32_slowpath - $__internal_2_$__cuda_sm20_sqrt_rn_f32_slowpath)
$__internal_2_$__cuda_sm20_sqrt_rn_f32_slowpath:
[----:B------:R-:W-:-:S13]  /*6450*/  LOP3.LUT P0, RZ, R0, 0x7fffffff, RZ, 0xc0, !PT ;  /* 0x7fffffff00ff7812 */ /* 0x000fda000780c0ff */
[----:B------:R-:W-:Y:S01]  /*6460*/  @!P0 IMAD.MOV.U32 R6, RZ, RZ, R0 ;  /* 0x000000ffff068224 */ /* 0x000fe200078e0000 */
[----:B------:R-:W-:Y:S06]  /*6470*/  @!P0 BRA `(.L_x_122) ;  /* 0x0000000000408947 */ /* 0x000fec0003800000 */
[----:B------:R-:W-:-:S13]  /*6480*/  FSETP.GEU.FTZ.AND P0, PT, R0, RZ, PT ;  /* 0x000000ff0000720b */ /* 0x000fda0003f1e000 */
[----:B------:R-:W-:Y:S01]  /*6490*/  @!P0 IMAD.MOV.U32 R6, RZ, RZ, 0x7fffffff ;  /* 0x7fffffffff068424 */ /* 0x000fe200078e00ff */
[----:B------:R-:W-:Y:S06]  /*64a0*/  @!P0 BRA `(.L_x_122) ;  /* 0x0000000000348947 */ /* 0x000fec0003800000 */
[----:B------:R-:W-:-:S13]  /*64b0*/  FSETP.GTU.FTZ.AND P0, PT, |R0|, +INF , PT ;  /* 0x7f8000000000780b */ /* 0x000fda0003f1c200 */
[----:B------:R-:W-:Y:S01]  /*64c0*/  @P0 FADD.FTZ R6, R0, 1 ;  /* 0x3f80000000060421 */ /* 0x000fe20000010000 */
[----:B------:R-:W-:Y:S06]  /*64d0*/  @P0 BRA `(.L_x_122) ;  /* 0x0000000000280947 */ /* 0x000fec0003800000 */
[----:B------:R-:W-:-:S13]  /*64e0*/  FSETP.NEU.FTZ.AND P0, PT, |R0|, +INF , PT ;  /* 0x7f8000000000780b */ /* 0x000fda0003f1d200 */
[----:B------:R-:W-:-:S04]  /*64f0*/  @P0 FFMA R7, R0, 1.84467440737095516160e+19, RZ ;  /* 0x5f80000000070823 */ /* 0x000fc800000000ff */
[----:B------:R-:W0:Y:S02]  /*6500*/  @P0 MUFU.RSQ R6, R7 ;  /* 0x0000000700060308 */ /* 0x000e240000001400 */
[----:B0-----:R-:W-:Y:S01]  /*6510*/  @P0 FMUL.FTZ R8, R7, R6 ;  /* 0x0000000607080220 */ /* 0x001fe20000410000 */
[----:B------:R-:W-:Y:S01]  /*6520*/  @P0 FMUL.FTZ R12, R6, 0.5 ;  /* 0x3f000000060c0820 */ /* 0x000fe20000410000 */
[----:B------:R-:W-:Y:S02]  /*6530*/  @!P0 MOV R6, R0 ;  /* 0x0000000000068202 */ /* 0x000fe40000000f00 */
[----:B------:R-:W-:-:S04]  /*6540*/  @P0 FADD.FTZ R10, -R8, -RZ ;  /* 0x800000ff080a0221 */ /* 0x000fc80000010100 */
[----:B------:R-:W-:-:S04]  /*6550*/  @P0 FFMA R11, R8, R10, R7 ;  /* 0x0000000a080b0223 */ /* 0x000fc80000000007 */
[----:B------:R-:W-:-:S04]  /*6560*/  @P0 FFMA R11, R11, R12, R8 ;  /* 0x0000000c0b0b0223 */ /* 0x000fc80000000008 */
[----:B------:R-:W-:-:S07]  /*6570*/  @P0 FMUL.FTZ R6, R11, 2.3283064365386962891e-10 ;  /* 0x2f8000000b060820 */ /* 0x000fce0000410000 */
.L_x_122:
[----:B------:R-:W-:Y:S02]  /*6580*/  HFMA2 R7, -RZ, RZ, 0, 0 ;  /* 0x00000000ff077431 */ /* 0x000fe400000001ff */
[----:B------:R-:W-:Y:S02]  /*6590*/  IMAD.MOV.U32 R0, RZ, RZ, R6 ;  /* 0x000000ffff007224 */ /* 0x000fe400078e0006 */
[----:B------:R-:W-:-:S04]  /*65a0*/  IMAD.MOV.U32 R6, RZ, RZ, R13 ;  /* 0x000000ffff067224 */ /* 0x000fc800078e000d */
[----:B------:R-:W-:Y:S05]  /*65b0*/  RET.REL.NODEC R6 `(_Z8calRho_XPdS_S_P7double2iidS1_S_S_S_) ;  /* 0xffffff9806907950 */ /* 0x000fea0003c3ffff */
        .weak           $__internal_3_$__cuda_sm3x_div_rn_noftz_f32_slowpath
        .type           $__internal_3_$__cuda_sm3x_div_rn_noftz_f32_slowpath,@function
        .size           $__internal_3_$__cuda_sm3x_div_rn_noftz_f32_slowpath,(.L_x_139 - $__internal_3_$__cuda_sm3x_div_rn_noftz_f32_slowpath)
$__internal_3_$__cuda_sm3x_div_rn_noftz_f32_slowpath:
[--C-:B------:R-:W-:Y:S01]  /*65c0*/  SHF.R.U32.HI R7, RZ, 0x17, R0.reuse ;  /* 0x00000017ff077819 */ /* 0x100fe20000011600 */
[----:B------:R-:W-:Y:S04]  /*65d0*/  BSSY.RECONVERGENT B1, `(.L_x_123) ;  /* 0x000005b000017945 */ /* 0x000fe80003800200 */
[----:B------:R-:W-:Y:S01]  /*65e0*/  BSSY.RELIABLE B2, `(.L_x_124) ;  /* 0x000001a000027945 */ /* 0x000fe20003800100 */
[----:B------:R-:W-:Y:S01]  /*65f0*/  LOP3.LUT R9, R7, 0xff, RZ, 0xc0, !PT ;  /* 0x000000ff07097812 */ /* 0x000fe200078ec0ff */
[----:B------:R-:W-:-:S04]  /*6600*/  IMAD.MOV.U32 R7, RZ, RZ, R0 ;  /* 0x000000ffff077224 */ /* 0x000fc800078e0000 */
[----:B------:R-:W-:-:S05]  /*6610*/  VIADD R10, R9, 0xffffffff ;  /* 0xffffffff090a7836 */ /* 0x000fca0000000000 */
[----:B------:R-:W-:-:S13]  /*6620*/  ISETP.GT.U32.OR P0, PT, R10, 0xfd, !PT ;  /* 0x000000fd0a00780c */ /* 0x000fda0007f04470 */
[----:B------:R-:W-:Y:S01]  /*6630*/  @!P0 MOV R8, RZ ;  /* 0x000000ff00088202 */ /* 0x000fe20000000f00 */
[----:B------:R-:W-:Y:S06]  /*6640*/  @!P0 BRA `(.L_x_125) ;  /* 0x00000000004c8947 */ /* 0x000fec0003800000 */
[----:B------:R-:W-:-:S13]  /*6650*/  FSETP.GTU.FTZ.AND P0, PT, |R0|, +INF , PT ;  /* 0x7f8000000000780b */ /* 0x000fda0003f1c200 */
[----:B------:R-:W-:Y:S05]  /*6660*/  @P0 BREAK.RELIABLE B2 ;  /* 0x0000000000020942 */ /* 0x000fea0003800100 */
[----:B------:R-:W-:Y:S05]  /*6670*/  @P0 BRA `(.L_x_126) ;  /* 0x00000004003c0947 */ /* 0x000fea0003800000 */
[----:B------:R-:W-:-:S05]  /*6680*/  IMAD.MOV.U32 R8, RZ, RZ, 0x3fb504f3 ;  /* 0x3fb504f3ff087424 */ /* 0x000fca00078e00ff */
[----:B------:R-:W-:-:S13]  /*6690*/  LOP3.LUT P0, RZ, R8, 0x7fffffff, R7, 0xc8, !PT ;  /* 0x7fffffff08ff7812 */ /* 0x000fda000780c807 */
[----:B------:R-:W-:Y:S05]  /*66a0*/  @!P0 BREAK.RELIABLE B2 ;  /* 0x0000000000028942 */ /* 0x000fea0003800100 */
[----:B------:R-:W-:Y:S05]  /*66b0*/  @!P0 BRA `(.L_x_127) ;  /* 0x0000000400248947 */ /* 0x000fea0003800000 */
[----:B------:R-:W-:-:S13]  /*66c0*/  LOP3.LUT P0, RZ, R7, 0x7fffffff, RZ, 0xc0, !PT ;  /* 0x7fffffff07ff7812 */ /* 0x000fda000780c0ff */
[----:B------:R-:W-:Y:S05]  /*66d0*/  @!P0 BREAK.RELIABLE B2 ;  /* 0x0000000000028942 */ /* 0x000fea0003800100 */
[----:B------:R-:W-:Y:S05]  /*66e0*/  @!P0 BRA `(.L_x_128) ;  /* 0x0000000400108947 */ /* 0x000fea0003800000 */
[----:B------:R-:W-:Y:S02]  /*66f0*/  FSETP.NEU.FTZ.AND P2, PT, |R0|, +INF , PT ;  /* 0x7f8000000000780b */ /* 0x000fe40003f5d200 */
[----:B------:R-:W-:-:S04]  /*6700*/  LOP3.LUT P0, RZ, R8, 0x7fffffff, RZ, 0xc0, !PT ;  /* 0x7fffffff08ff7812 */ /* 0x000fc8000780c0ff */
[----:B------:R-:W-:-:S13]  /*6710*/  PLOP3.LUT P0, PT, P2, P0, PT, 0x2f, 0xf2 ;  /* 0x0000000000f2781c */ /* 0x000fda0001700577 */
[----:B------:R-:W-:Y:S05]  /*6720*/  @P0 BREAK.RELIABLE B2 ;  /* 0x0000000000020942 */ /* 0x000fea0003800100 */
[----:B------:R-:W-:Y:S05]  /*6730*/  @P0 BRA `(.L_x_129) ;  /* 0x0000000000f00947 */ /* 0x000fea0003800000 */
[----:B------:R-:W-:-:S13]  /*6740*/  ISETP.GE.AND P0, PT, R10, RZ, PT ;  /* 0x000000ff0a00720c */ /* 0x000fda0003f06270 */
[----:B------:R-:W-:Y:S02]  /*6750*/  @P0 IMAD.MOV.U32 R8, RZ, RZ, RZ ;  /* 0x000000ffff080224 */ /* 0x000fe400078e00ff */
[----:B------:R-:W-:Y:S01]  /*6760*/  @!P0 FFMA R7, R0, 1.84467440737095516160e+19, RZ ;  /* 0x5f80000000078823 */ /* 0x000fe200000000ff */
[----:B------:R-:W-:-:S07]  /*6770*/  @!P0 MOV R8, 0xffffffc0 ;  /* 0xffffffc000088802 */ /* 0x000fce0000000f00 */
.L_x_125:
[----:B------:R-:W-:Y:S05]  /*6780*/  BSYNC.RELIABLE B2 ;  /* 0x0000000000027941 */ /* 0x000fea0003800100 */
.L_x_124:
[----:B------:R-:W-:Y:S01]  /*6790*/  UMOV UR5, 0x3fb504f3 ;  /* 0x3fb504f300057882 */ /* 0x000fe20000000000 */
[----:B------:R-:W-:Y:S01]  /*67a0*/  VIADD R9, R9, 0xffffff81 ;  /* 0xffffff8109097836 */ /* 0x000fe20000000000 */
[----:B------:R-:W0:Y:S01]  /*67b0*/  MUFU.RCP R10, UR5 ;  /* 0x00000005000a7d08 */ /* 0x000e220008001000 */
[----:B------:R-:W-:Y:S01]  /*67c0*/  FADD.FTZ R11, -RZ, -UR5 ;  /* 0x80000005ff0b7e21 */ /* 0x000fe20008010100 */
[----:B------:R-:W-:Y:S01]  /*67d0*/  BSSY.RECONVERGENT B2, `(.L_x_130) ;  /* 0x0000031000027945 */ /* 0x000fe20003800200 */
[C---:B------:R-:W-:Y:S02]  /*67e0*/  IMAD R0, R9.reuse, -0x800000, R7 ;  /* 0xff80000009007824 */ /* 0x040fe400078e0207 */
[----:B------:R-:W-:Y:S02]  /*67f0*/  IMAD.IADD R8, R9, 0x1, R8 ;  /* 0x0000000109087824 */ /* 0x000fe400078e0208 */
[----:B0-----:R-:W-:-:S04]  /*6800*/  FFMA R13, R10, R11, 1 ;  /* 0x3f8000000a0d7423 */ /* 0x001fc8000000000b */
[----:B------:R-:W-:-:S04]  /*6810*/  FFMA R13, R10, R13, R10 ;  /* 0x0000000d0a0d7223 */ /* 0x000fc8000000000a */
[----:B------:R-:W-:-:S04]  /*6820*/  FFMA R10, R0, R13, RZ ;  /* 0x0000000d000a7223 */ /* 0x000fc800000000ff */
[----:B------:R-:W-:-:S04]  /*6830*/  FFMA R7, R11, R10, R0 ;  /* 0x0000000a0b077223 */ /* 0x000fc80000000000 */
[----:B------:R-:W-:-:S04]  /*6840*/  FFMA R10, R13, R7, R10 ;  /* 0x000000070d0a7223 */ /* 0x000fc8000000000a */
[----:B------:R-:W-:-:S04]  /*6850*/  FFMA R11, R11, R10, R0 ;  /* 0x0000000a0b0b7223 */ /* 0x000fc80000000000 */
[----:B------:R-:W-:-:S05]  /*6860*/  FFMA R7, R13, R11, R10 ;  /* 0x0000000b0d077223 */ /* 0x000fca000000000a */
[----:B------:R-:W-:-:S04]  /*6870*/  SHF.R.U32.HI R0, RZ, 0x17, R7 ;  /* 0x00000017ff007819 */ /* 0x000fc80000011607 */
[----:B------:R-:W-:-:S04]  /*6880*/  LOP3.LUT R0, R0, 0xff, RZ, 0xc0, !PT ;  /* 0x000000ff00007812 */ /* 0x000fc800078ec0ff */
[----:B------:R-:W-:-:S05]  /*6890*/  IADD3 R12, PT, PT, R0, R8, RZ ;  /* 0x00000008000c7210 */ /* 0x000fca0007ffe0ff */
[----:B------:R-:W-:-:S05]  /*68a0*/  VIADD R0, R12, 0xffffffff ;  /* 0xffffffff0c007836 */ /* 0x000fca0000000000 */
[----:B------:R-:W-:-:S13]  /*68b0*/  ISETP.GE.U32.AND P0, PT, R0, 0xfe, PT ;  /* 0x000000fe0000780c */ /* 0x000fda0003f06070 */
[----:B------:R-:W-:Y:S05]  /*68c0*/  @!P0 BRA `(.L_x_131) ;  /* 0x0000000000808947 */ /* 0x000fea0003800000 */
[----:B------:R-:W-:-:S13]  /*68d0*/  ISETP.GT.AND P0, PT, R12, 0xfe, PT ;  /* 0x000000fe0c00780c */ /* 0x000fda0003f04270 */
[----:B------:R-:W-:Y:S05]  /*68e0*/  @P0 BRA `(.L_x_132) ;  /* 0x00000000006c0947 */ /* 0x000fea0003800000 */
[----:B------:R-:W-:-:S13]  /*68f0*/  ISETP.GE.AND P0, PT, R12, 0x1, PT ;  /* 0x000000010c00780c */ /* 0x000fda0003f06270 */
[----:B------:R-:W-:Y:S05]  /*6900*/  @P0 BRA `(.L_x_133) ;  /* 0x0000000000740947 */ /* 0x000fea0003800000 */
[----:B------:R-:W-:Y:S02]  /*6910*/  ISETP.GE.AND P0, PT, R12, -0x18, PT ;  /* 0xffffffe80c00780c */ /* 0x000fe40003f06270 */
[----:B------:R-:W-:-:S11]  /*6920*/  LOP3.LUT R7, R7, 0x80000000, RZ, 0xc0, !PT ;  /* 0x8000000007077812 */ /* 0x000fd600078ec0ff */
[----:B------:R-:W-:Y:S05]  /*6930*/  @!P0 BRA `(.L_x_133) ;  /* 0x0000000000688947 */ /* 0x000fea0003800000 */
[CCC-:B------:R-:W-:Y:S01]  /*6940*/  FFMA.RZ R0, R13.reuse, R11.reuse, R10.reuse ;  /* 0x0000000b0d007223 */ /* 0x1c0fe2000000c00a */
[C---:B------:R-:W-:Y:S01]  /*6950*/  VIADD R9, R12.reuse, 0x20 ;  /* 0x000000200c097836 */ /* 0x040fe20000000000 */
[C---:B------:R-:W-:Y:S02]  /*6960*/  ISETP.NE.AND P3, PT, R12.reuse, RZ, PT ;  /* 0x000000ff0c00720c */ /* 0x040fe40003f65270 */
[----:B------:R-:W-:Y:S02]  /*6970*/  ISETP.NE.AND P2, PT, R12, RZ, PT ;  /* 0x000000ff0c00720c */ /* 0x000fe40003f45270 */
[----:B------:R-:W-:Y:S01]  /*6980*/  LOP3.LUT R8, R0, 0x7fffff, RZ, 0xc0, !PT ;  /* 0x007fffff00087812 */ /* 0x000fe200078ec0ff */
[CCC-:B------:R-:W-:Y:S01]  /*6990*/  FFMA.RP R0, R13.reuse, R11.reuse, R10.reuse ;  /* 0x0000000b0d007223 */ /* 0x1c0fe2000000800a */
[----:B------:R-:W-:Y:S01]  /*69a0*/  FFMA.RM R13, R13, R11, R10 ;  /* 0x0000000b0d0d7223 */ /* 0x000fe2000000400a */
[----:B------:R-:W-:Y:S02]  /*69b0*/  IADD3 R11, PT, PT, -R12, RZ, RZ ;  /* 0x000000ff0c0b7210 */ /* 0x000fe40007ffe1ff */
[----:B------:R-:W-:-:S02]  /*69c0*/  LOP3.LUT R8, R8, 0x800000, RZ, 0xfc, !PT ;  /* 0x0080000008087812 */ /* 0x000fc400078efcff */
[----:B------:R-:W-:Y:S02]  /*69d0*/  FSETP.NEU.FTZ.AND P0, PT, R0, R13, PT ;  /* 0x0000000d0000720b */ /* 0x000fe40003f1d000 */
[----:B------:R-:W-:Y:S02]  /*69e0*/  SHF.L.U32 R9, R8, R9, RZ ;  /* 0x0000000908097219 */ /* 0x000fe400000006ff */
[----:B------:R-:W-:Y:S02]  /*69f0*/  SEL R11, R11, RZ, P3 ;  /* 0x000000ff0b0b7207 */ /* 0x000fe40001800000 */
[----:B------:R-:W-:Y:S02]  /*6a00*/  ISETP.NE.AND P2, PT, R9, RZ, P2 ;  /* 0x000000ff0900720c */ /* 0x000fe40001745270 */
[----:B------:R-:W-:Y:S02]  /*6a10*/  SHF.R.U32.HI R11, RZ, R11, R8 ;  /* 0x0000000bff0b7219 */ /* 0x000fe40000011608 */
[----:B------:R-:W-:-:S02]  /*6a20*/  PLOP3.LUT P0, PT, P0, P2, PT, 0xf8, 0x8f ;  /* 0x00000000008f781c */ /* 0x000fc40000705f70 */
[----:B------:R-:W-:Y:S02]  /*6a30*/  SHF.R.U32.HI R9, RZ, 0x1, R11 ;  /* 0x00000001ff097819 */ /* 0x000fe4000001160b */
[----:B------:R-:W-:-:S04]  /*6a40*/  SEL R0, RZ, 0x1, !P0 ;  /* 0x00000001ff007807 */ /* 0x000fc80004000000 */
[----:B------:R-:W-:-:S04]  /*6a50*/  LOP3.LUT R0, R0, 0x1, R9, 0xf8, !PT ;  /* 0x0000000100007812 */ /* 0x000fc800078ef809 */
[----:B------:R-:W-:-:S05]  /*6a60*/  LOP3.LUT R0, R0, R11, RZ, 0xc0, !PT ;  /* 0x0000000b00007212 */ /* 0x000fca00078ec0ff */
[----:B------:R-:W-:-:S05]  /*6a70*/  IMAD.IADD R0, R9, 0x1, R0 ;  /* 0x0000000109007824 */ /* 0x000fca00078e0200 */
[----:B------:R-:W-:Y:S01]  /*6a80*/  LOP3.LUT R7, R0, R7, RZ, 0xfc, !PT ;  /* 0x0000000700077212 */ /* 0x000fe200078efcff */
[----:B------:R-:W-:Y:S06]  /*6a90*/  BRA `(.L_x_133) ;  /* 0x0000000000107947 */ /* 0x000fec0003800000 */
.L_x_132:
[----:B------:R-:W-:-:S04]  /*6aa0*/  LOP3.LUT R7, R7, 0x80000000, RZ, 0xc0, !PT ;  /* 0x8000000007077812 */ /* 0x000fc800078ec0ff */
[----:B------:R-:W-:Y:S01]  /*6ab0*/  LOP3.LUT R7, R7, 0x7f800000, RZ, 0xfc, !PT ;  /* 0x7f80000007077812 */ /* 0x000fe200078efcff */
[----:B------:R-:W-:Y:S06]  /*6ac0*/  BRA `(.L_x_133) ;  /* 0x0000000000047947 */ /* 0x000fec0003800000 */
.L_x_131:
[----:B------:R-:W-:-:S07]  /*6ad0*/  IMAD R7, R8, 0x800000, R7 ;  /* 0x0080000008077824 */ /* 0x000fce00078e0207 */
.L_x_133:
[----:B------:R-:W-:Y:S05]  /*6ae0*/  BSYNC.RECONVERGENT B2 ;  /* 0x0000000000027941 */ /* 0x000fea0003800200 */
.L_x_130:
[----:B------:R-:W-:Y:S05]  /*6af0*/  BRA `(.L_x_134) ;  /* 0x0000000000207947 */ /* 0x000fea0003800000 */
.L_x_129:
[----:B------:R-:W-:-:S04]  /*6b00*/  LOP3.LUT R7, R8, 0x80000000, R7, 0x48, !PT ;  /* 0x8000000008077812 */ /* 0x000fc800078e4807 */
[----:B------:R-:W-:Y:S01]  /*6b10*/  LOP3.LUT R7, R7, 0x7f800000, RZ, 0xfc, !PT ;  /* 0x7f80000007077812 */ /* 0x000fe200078efcff */
[----:B------:R-:W-:Y:S06]  /*6b20*/  BRA `(.L_x_134) ;  /* 0x0000000000147947 */ /* 0x000fec0003800000 */
.L_x_128:
[----:B------:R-:W-:Y:S01]  /*6b30*/  LOP3.LUT R7, R8, 0x80000000, R7, 0x48, !PT ;  /* 0x8000000008077812 */ /* 0x000fe200078e4807 */
[----:B------:R-:W-:Y:S06]  /*6b40*/  BRA `(.L_x_134) ;  /* 0x00000000000c7947 */ /* 0x000fec0003800000 */
.L_x_127:
[----:B------:R-:W0:Y:S01]  /*6b50*/  MUFU.RSQ R7, -QNAN ;  /* 0xffc0000000077908 */ /* 0x000e220000001400 */
[----:B------:R-:W-:Y:S05]  /*6b60*/  BRA `(.L_x_134) ;  /* 0x0000000000047947 */ /* 0x000fea0003800000 */
.L_x_126:
[----:B------:R-:W-:-:S07]  /*6b70*/  FADD.FTZ R7, R0, 1.4142135381698608398 ;  /* 0x3fb504f300077421 */ /* 0x000fce0000010000 */
.L_x_134:
[----:B------:R-:W-:Y:S05]  /*6b80*/  BSYNC.RECONVERGENT B1 ;  /* 0x0000000000017941 */ /* 0x000fea0003800200 */
.L_x_123:
[----:B0-----:R-:W-:Y:S01]  /*6b90*/  MOV R9, R7 ;  /* 0x0000000700097202 */ /* 0x001fe20000000f00 */
[----:B------:R-:W-:-:S04]  /*6ba0*/  IMAD.MOV.U32 R7, RZ, RZ, 0x0 ;  /* 0x00000000ff077424 */ /* 0x000fc800078e00ff */
[----:B------:R-:W-:Y:S05]  /*6bb0*/  RET.REL.NODEC R6 `(_Z8calRho_XPdS_S_P7double2iidS1_S_S_S_) ;  /* 0xffffff9406107950 */ /* 0x000fea0003c3ffff */
.L_x_135:
[----:B------:R-:W-:-:S00]  /*6bc0*/  BRA `(.L_x_135) ;  /* 0xfffffffc00fc7947 */ /* 0x000fc0000383ffff */
[----:B------:R-:W-:-:S00]  /*6bd0*/  NOP ;  /* 0x0000000000007918 */ /* 0x000fc00000000000 */
        /* <DEDUP_REMOVED lines=10> */
.L_x_139:


//--------------------- .nv.shared.reserved.0     --------------------------
	.section	.nv.shared.reserved.0,"aw",@nobits
	.weak		__nv_reservedSMEM_offset_0_alias
	.size		__nv_reservedSMEM_offset_0_alias, 0, 64
	.other		__nv_reservedSMEM_offset_0_alias,@"STO_CUDA_RESERVED_SHARED STV_DEFAULT"
__nv_reservedSMEM_offset_0_alias:
	.zero		0
	.zero		64


//--------------------- .nv.constant0._Z8calRho_XPdS_S_P7double2iidS1_S_S_S_ --------------------------
	.section	.nv.constant0._Z8calRho_XPdS_S_P7double2iidS1_S_S_S_,"a",@progbits
	.sectionflags	@""
	.align	4
.nv.constant0._Z8calRho_XPdS_S_P7double2iidS1_S_S_S_:
	.zero		976


//--------------------- SYMBOLS --------------------------

	.type		.nv.reservedSmem.offset0,@object
	.size		.nv.reservedSmem.offset0,0x4
